// auto-generated by cutlass_sweep.gemm — config: {"arch": "sm_100", "cluster_m": 2, "cluster_n": 2, "dtype": "e5m2", "dtype_b": "e5m2", "layout": "nt", "stages": 0, "tile_k": 64, "tile_m": 128, "tile_n": 256}
#include "cutlass/cutlass.h"
#include "cutlass/gemm/collective/collective_builder.hpp"
#include "cutlass/gemm/device/gemm_universal_adapter.h"
#include "cutlass/gemm/kernel/gemm_universal.hpp"
#include "cutlass/epilogue/collective/collective_builder.hpp"

using ElemA = cutlass::float_e5m2_t;
using ElemB = cutlass::float_e5m2_t;
using ElemCD = cutlass::float_e5m2_t;
using Acc  = float;
using TileShape    = cute::Shape<cute::_128, cute::_256, cute::_64>;
using ClusterShape = cute::Shape<cute::_2, cute::_2, cute::_1>;

using CollectiveEpilogue = typename cutlass::epilogue::collective::CollectiveBuilder<
    cutlass::arch::Sm100, cutlass::arch::OpClassTensorOp,
    TileShape, ClusterShape,
    cutlass::epilogue::collective::EpilogueTileAuto,
    Acc, Acc,
    ElemCD, cutlass::layout::RowMajor, 128 / cutlass::sizeof_bits<ElemCD>::value,
    ElemCD, cutlass::layout::RowMajor, 128 / cutlass::sizeof_bits<ElemCD>::value,
    cutlass::epilogue::collective::EpilogueScheduleAuto
  >::CollectiveOp;

using CollectiveMainloop = typename cutlass::gemm::collective::CollectiveBuilder<
    cutlass::arch::Sm100, cutlass::arch::OpClassTensorOp,
    ElemA, cutlass::layout::RowMajor, 128 / cutlass::sizeof_bits<ElemA>::value,
    ElemB, cutlass::layout::ColumnMajor, 128 / cutlass::sizeof_bits<ElemB>::value,
    Acc,
    TileShape, ClusterShape,
    cutlass::gemm::collective::StageCountAutoCarveout<static_cast<int>(sizeof(typename CollectiveEpilogue::SharedStorage))>,
    cutlass::gemm::collective::KernelScheduleAuto
  >::CollectiveOp;

using GemmKernel = cutlass::gemm::kernel::GemmUniversal<
    cute::Shape<int,int,int,int>,
    CollectiveMainloop,
    CollectiveEpilogue
>;
using Gemm = cutlass::gemm::device::GemmUniversalAdapter<GemmKernel>;

// Force the device kernel symbol into the cubin without needing a host main.
auto* _anchor = &cutlass::device_kernel<GemmKernel>;


// ===== COMPILED SASS (sm_100a) =====

	.target	sm_100a

	.elftype	@"ET_EXEC"


//--------------------- .note.nv.tkinfo           --------------------------
	.section	.note.nv.tkinfo,"",@"SHT_NOTE"
	.sectionflags	@"SHF_NOTE_NV_TKINFO"
	.tkinfo
        /*0018*/ 	.word	0x00000002
        /*0030*/ 	.string	""
        /*0030*/ 	.string	"ptxas"
        /*0030*/ 	.string	"Cuda compilation tools, release 13.0, V13.0.88"
        /*0030*/ 	.string	"Build cuda_13.0.r13.0/compiler.36424714_0"
        /*0030*/ 	.string	"-arch sm_100a -m 64 "



//--------------------- .note.nv.cuinfo           --------------------------
	.section	.note.nv.cuinfo,"",@"SHT_NOTE"
	.sectionflags	@"SHF_NOTE_NV_CUINFO"
        /*0018*/ 	.short	0x0002
        /*001a*/ 	.short	0x0064
        /*001c*/ 	.short	0x0082
	.zero		2


//--------------------- .nv.info                  --------------------------
	.section	.nv.info,"",@"SHT_CUDA_INFO"
	.align	4


	//----- nvinfo : EIATTR_REGCOUNT
	.align		4
        /*0000*/ 	.byte	0x04, 0x2f
        /*0002*/ 	.short	(.L_20 - .L_19)
	.align		4
.L_19:
        /*0004*/ 	.word	index@(_ZN7cutlass13device_kernelINS_4gemm6kernel13GemmUniversalIN4cute5tupleIJiiiiEEENS1_10collective13CollectiveMmaINS1_35MainloopSm100TmaUmmaWarpSpecializedILi16ELi2ELi4ENS5_IJNS4_1CILi2EEESB_NSA_ILi1EEEEEEEENS5_IJNSA_ILi128EEENSA_ILi256EEENSA_ILi64EEEEEENS_12float_e5m2_tENS5_IJlSC_lEEESJ_SK_NS4_8TiledMMAINS4_8MMA_AtomIJNS4_10MMA_TraitsINS4_25SM100_MMA_F8F6F4_2x1SM_SSEJSJ_SJ_fSF_SG_NS4_17integral_constantINS4_4UMMA5MajorELSR_0EEESS_NSP_INSQ_7ScaleInELST_0EEESU_EEEEEENS4_6LayoutINS5_IJSC_SC_SC_EEENS5_IJNSA_ILi0EEESZ_SZ_EEEEENS5_IJNS4_10UnderscoreES12_S12_EEEEENS4_28SM100_TMA_2SM_LOAD_MULTICASTENS4_14ComposedLayoutINS4_7SwizzleILi2ELi4ELi3EEENS4_18smem_ptr_flag_bitsILi8EEENSX_INS5_IJNSA_ILi8EEESH_EEENS5_IJSH_SC_EEEEEEEvNS4_8identityENS4_18SM100_TMA_2SM_LOADES1F_vS1G_EENS_8epilogue10collective18CollectiveEpilogueINS1J_23Sm100TmaWarpSpecializedILi4ELi2ELi32ELb0ELb0EEEJNS5_IJSH_SG_SH_EEENS5_IJNSX_ISH_SC_EENSX_INS5_IJNSA_ILi32EEESB_EEENS5_IJSC_SF_EEEEEEEESJ_SK_SJ_SK_NS1J_6fusion15FusionCallbacksIS1N_NS1V_17LinearCombinationISJ_fSJ_fLNS_15FloatRoundStyleE2EEES1O_S1U_JEEENS4_5SM1004TMEM4LOAD26SM100_TMEM_LOAD_32dp32b32xENS4_13SM90_TMA_LOADENS16_INS17_ILi1ELi4ELi3EEES1A_NSX_INS5_IJS1B_S1Q_EEENS5_IJS1Q_SC_EEEEEEENS4_39AutoVectorizingCopyWithAssumedAlignmentILi128EEENS4_14SM90_TMA_STOREES2A_S2C_S2C_EEEvvEEEEvNT_6ParamsE)
        /*0008*/ 	.word	0x00000074


	//----- nvinfo : EIATTR_FRAME_SIZE
	.align		4
.L_20:
        /*000c*/ 	.byte	0x04, 0x11
        /*000e*/ 	.short	(.L_22 - .L_21)
	.align		4
.L_21:
        /*0010*/ 	.word	index@($__internal_2_$__cuda_sm10x_tcgen05_guardrail_trap_unallocated_columns_being_dealloced)
        /*0014*/ 	.word	0x00000000


	//----- nvinfo : EIATTR_FRAME_SIZE
	.align		4
.L_22:
        /*0018*/ 	.byte	0x04, 0x11
        /*001a*/ 	.short	(.L_24 - .L_23)
	.align		4
.L_23:
        /*001c*/ 	.word	index@($__internal_1_$__cuda_sm10x_tcgen05_guardrail_trap_phase_invalid_during_alloc)
        /*0020*/ 	.word	0x00000000


	//----- nvinfo : EIATTR_FRAME_SIZE
	.align		4
.L_24:
        /*0024*/ 	.byte	0x04, 0x11
        /*0026*/ 	.short	(.L_26 - .L_25)
	.align		4
.L_25:
        /*0028*/ 	.word	index@($__internal_0_$__cuda_sm10x_tcgen05_guardrail_trap_col_being_dealloced_not_returned_by_alloc)
        /*002c*/ 	.word	0x00000000


	//----- nvinfo : EIATTR_FRAME_SIZE
	.align		4
.L_26:
        /*0030*/ 	.byte	0x04, 0x11
        /*0032*/ 	.short	(.L_28 - .L_27)
	.align		4
.L_27:
        /*0034*/ 	.word	index@(_ZN7cutlass13device_kernelINS_4gemm6kernel13GemmUniversalIN4cute5tupleIJiiiiEEENS1_10collective13CollectiveMmaINS1_35MainloopSm100TmaUmmaWarpSpecializedILi16ELi2ELi4ENS5_IJNS4_1CILi2EEESB_NSA_ILi1EEEEEEEENS5_IJNSA_ILi128EEENSA_ILi256EEENSA_ILi64EEEEEENS_12float_e5m2_tENS5_IJlSC_lEEESJ_SK_NS4_8TiledMMAINS4_8MMA_AtomIJNS4_10MMA_TraitsINS4_25SM100_MMA_F8F6F4_2x1SM_SSEJSJ_SJ_fSF_SG_NS4_17integral_constantINS4_4UMMA5MajorELSR_0EEESS_NSP_INSQ_7ScaleInELST_0EEESU_EEEEEENS4_6LayoutINS5_IJSC_SC_SC_EEENS5_IJNSA_ILi0EEESZ_SZ_EEEEENS5_IJNS4_10UnderscoreES12_S12_EEEEENS4_28SM100_TMA_2SM_LOAD_MULTICASTENS4_14ComposedLayoutINS4_7SwizzleILi2ELi4ELi3EEENS4_18smem_ptr_flag_bitsILi8EEENSX_INS5_IJNSA_ILi8EEESH_EEENS5_IJSH_SC_EEEEEEEvNS4_8identityENS4_18SM100_TMA_2SM_LOADES1F_vS1G_EENS_8epilogue10collective18CollectiveEpilogueINS1J_23Sm100TmaWarpSpecializedILi4ELi2ELi32ELb0ELb0EEEJNS5_IJSH_SG_SH_EEENS5_IJNSX_ISH_SC_EENSX_INS5_IJNSA_ILi32EEESB_EEENS5_IJSC_SF_EEEEEEEESJ_SK_SJ_SK_NS1J_6fusion15FusionCallbacksIS1N_NS1V_17LinearCombinationISJ_fSJ_fLNS_15FloatRoundStyleE2EEES1O_S1U_JEEENS4_5SM1004TMEM4LOAD26SM100_TMEM_LOAD_32dp32b32xENS4_13SM90_TMA_LOADENS16_INS17_ILi1ELi4ELi3EEES1A_NSX_INS5_IJS1B_S1Q_EEENS5_IJS1Q_SC_EEEEEEENS4_39AutoVectorizingCopyWithAssumedAlignmentILi128EEENS4_14SM90_TMA_STOREES2A_S2C_S2C_EEEvvEEEEvNT_6ParamsE)
        /*0038*/ 	.word	0x00000000


	//----- nvinfo : EIATTR_MIN_STACK_SIZE
	.align		4
.L_28:
        /*003c*/ 	.byte	0x04, 0x12
        /*003e*/ 	.short	(.L_30 - .L_29)
	.align		4
.L_29:
        /*0040*/ 	.word	index@(_ZN7cutlass13device_kernelINS_4gemm6kernel13GemmUniversalIN4cute5tupleIJiiiiEEENS1_10collective13CollectiveMmaINS1_35MainloopSm100TmaUmmaWarpSpecializedILi16ELi2ELi4ENS5_IJNS4_1CILi2EEESB_NSA_ILi1EEEEEEEENS5_IJNSA_ILi128EEENSA_ILi256EEENSA_ILi64EEEEEENS_12float_e5m2_tENS5_IJlSC_lEEESJ_SK_NS4_8TiledMMAINS4_8MMA_AtomIJNS4_10MMA_TraitsINS4_25SM100_MMA_F8F6F4_2x1SM_SSEJSJ_SJ_fSF_SG_NS4_17integral_constantINS4_4UMMA5MajorELSR_0EEESS_NSP_INSQ_7ScaleInELST_0EEESU_EEEEEENS4_6LayoutINS5_IJSC_SC_SC_EEENS5_IJNSA_ILi0EEESZ_SZ_EEEEENS5_IJNS4_10UnderscoreES12_S12_EEEEENS4_28SM100_TMA_2SM_LOAD_MULTICASTENS4_14ComposedLayoutINS4_7SwizzleILi2ELi4ELi3EEENS4_18smem_ptr_flag_bitsILi8EEENSX_INS5_IJNSA_ILi8EEESH_EEENS5_IJSH_SC_EEEEEEEvNS4_8identityENS4_18SM100_TMA_2SM_LOADES1F_vS1G_EENS_8epilogue10collective18CollectiveEpilogueINS1J_23Sm100TmaWarpSpecializedILi4ELi2ELi32ELb0ELb0EEEJNS5_IJSH_SG_SH_EEENS5_IJNSX_ISH_SC_EENSX_INS5_IJNSA_ILi32EEESB_EEENS5_IJSC_SF_EEEEEEEESJ_SK_SJ_SK_NS1J_6fusion15FusionCallbacksIS1N_NS1V_17LinearCombinationISJ_fSJ_fLNS_15FloatRoundStyleE2EEES1O_S1U_JEEENS4_5SM1004TMEM4LOAD26SM100_TMEM_LOAD_32dp32b32xENS4_13SM90_TMA_LOADENS16_INS17_ILi1ELi4ELi3EEES1A_NSX_INS5_IJS1B_S1Q_EEENS5_IJS1Q_SC_EEEEEEENS4_39AutoVectorizingCopyWithAssumedAlignmentILi128EEENS4_14SM90_TMA_STOREES2A_S2C_S2C_EEEvvEEEEvNT_6ParamsE)
        /*0044*/ 	.word	0x00000000
.L_30:


//--------------------- .nv.compat                --------------------------
	.section	.nv.compat,"",@"SHT_CUDA_COMPAT_INFO"
	.align	4
        /*0000*/ 	.byte	0x02, 0x09, 0x01, 0x00, 0x02, 0x02, 0x02, 0x00, 0x02, 0x05, 0x05, 0x00, 0x03, 0x07, 0x01, 0x01
        /*0010*/ 	.byte	0x02, 0x03, 0x01, 0x00, 0x02, 0x06, 0x01, 0x00, 0x04, 0x0b, 0x08, 0x00, 0x09, 0x00, 0x00, 0x00
        /*0020*/ 	.byte	0x00, 0x00, 0x00, 0x00


//--------------------- .nv.info._ZN7cutlass13device_kernelINS_4gemm6kernel13GemmUniversalIN4cute5tupleIJiiiiEEENS1_10collective13CollectiveMmaINS1_35MainloopSm100TmaUmmaWarpSpecializedILi16ELi2ELi4ENS5_IJNS4_1CILi2EEESB_NSA_ILi1EEEEEEEENS5_IJNSA_ILi128EEENSA_ILi256EEENSA_ILi64EEEEEENS_12float_e5m2_tENS5_IJlSC_lEEESJ_SK_NS4_8TiledMMAINS4_8MMA_AtomIJNS4_10MMA_TraitsINS4_25SM100_MMA_F8F6F4_2x1SM_SSEJSJ_SJ_fSF_SG_NS4_17integral_constantINS4_4UMMA5MajorELSR_0EEESS_NSP_INSQ_7ScaleInELST_0EEESU_EEEEEENS4_6LayoutINS5_IJSC_SC_SC_EEENS5_IJNSA_ILi0EEESZ_SZ_EEEEENS5_IJNS4_10UnderscoreES12_S12_EEEEENS4_28SM100_TMA_2SM_LOAD_MULTICASTENS4_14ComposedLayoutINS4_7SwizzleILi2ELi4ELi3EEENS4_18smem_ptr_flag_bitsILi8EEENSX_INS5_IJNSA_ILi8EEESH_EEENS5_IJSH_SC_EEEEEEEvNS4_8identityENS4_18SM100_TMA_2SM_LOADES1F_vS1G_EENS_8epilogue10collective18CollectiveEpilogueINS1J_23Sm100TmaWarpSpecializedILi4ELi2ELi32ELb0ELb0EEEJNS5_IJSH_SG_SH_EEENS5_IJNSX_ISH_SC_EENSX_INS5_IJNSA_ILi32EEESB_EEENS5_IJSC_SF_EEEEEEEESJ_SK_SJ_SK_NS1J_6fusion15FusionCallbacksIS1N_NS1V_17LinearCombinationISJ_fSJ_fLNS_15FloatRoundStyleE2EEES1O_S1U_JEEENS4_5SM1004TMEM4LOAD26SM100_TMEM_LOAD_32dp32b32xENS4_13SM90_TMA_LOADENS16_INS17_ILi1ELi4ELi3EEES1A_NSX_INS5_IJS1B_S1Q_EEENS5_IJS1Q_SC_EEEEEEENS4_39AutoVectorizingCopyWithAssumedAlignmentILi128EEENS4_14SM90_TMA_STOREES2A_S2C_S2C_EEEvvEEEEvNT_6ParamsE --------------------------
	.section	.nv.info._ZN7cutlass13device_kernelINS_4gemm6kernel13GemmUniversalIN4cute5tupleIJiiiiEEENS1_10collective13CollectiveMmaINS1_35MainloopSm100TmaUmmaWarpSpecializedILi16ELi2ELi4ENS5_IJNS4_1CILi2EEESB_NSA_ILi1EEEEEEEENS5_IJNSA_ILi128EEENSA_ILi256EEENSA_ILi64EEEEEENS_12float_e5m2_tENS5_IJlSC_lEEESJ_SK_NS4_8TiledMMAINS4_8MMA_AtomIJNS4_10MMA_TraitsINS4_25SM100_MMA_F8F6F4_2x1SM_SSEJSJ_SJ_fSF_SG_NS4_17integral_constantINS4_4UMMA5MajorELSR_0EEESS_NSP_INSQ_7ScaleInELST_0EEESU_EEEEEENS4_6LayoutINS5_IJSC_SC_SC_EEENS5_IJNSA_ILi0EEESZ_SZ_EEEEENS5_IJNS4_10UnderscoreES12_S12_EEEEENS4_28SM100_TMA_2SM_LOAD_MULTICASTENS4_14ComposedLayoutINS4_7SwizzleILi2ELi4ELi3EEENS4_18smem_ptr_flag_bitsILi8EEENSX_INS5_IJNSA_ILi8EEESH_EEENS5_IJSH_SC_EEEEEEEvNS4_8identityENS4_18SM100_TMA_2SM_LOADES1F_vS1G_EENS_8epilogue10collective18CollectiveEpilogueINS1J_23Sm100TmaWarpSpecializedILi4ELi2ELi32ELb0ELb0EEEJNS5_IJSH_SG_SH_EEENS5_IJNSX_ISH_SC_EENSX_INS5_IJNSA_ILi32EEESB_EEENS5_IJSC_SF_EEEEEEEESJ_SK_SJ_SK_NS1J_6fusion15FusionCallbacksIS1N_NS1V_17LinearCombinationISJ_fSJ_fLNS_15FloatRoundStyleE2EEES1O_S1U_JEEENS4_5SM1004TMEM4LOAD26SM100_TMEM_LOAD_32dp32b32xENS4_13SM90_TMA_LOADENS16_INS17_ILi1ELi4ELi3EEES1A_NSX_INS5_IJS1B_S1Q_EEENS5_IJS1Q_SC_EEEEEEENS4_39AutoVectorizingCopyWithAssumedAlignmentILi128EEENS4_14SM90_TMA_STOREES2A_S2C_S2C_EEEvvEEEEvNT_6ParamsE,"",@"SHT_CUDA_INFO"
	.sectionflags	@""
	.align	4


	//----- nvinfo : EIATTR_CUDA_API_VERSION
	.align		4
        /*0000*/ 	.byte	0x04, 0x37
        /*0002*/ 	.short	(.L_32 - .L_31)
.L_31:
        /*0004*/ 	.word	0x00000082


	//----- nvinfo : EIATTR_KPARAM_INFO
	.align		4
.L_32:
        /*0008*/ 	.byte	0x04, 0x17
        /*000a*/ 	.short	(.L_34 - .L_33)
.L_33:
        /*000c*/ 	.word	0x00000000
        /*0010*/ 	.short	0x0000
        /*0012*/ 	.short	0x0000
        /*0014*/ 	.byte	0x00, 0xf0, 0x01, 0x20


	//----- nvinfo : EIATTR_AT_ENTRY_FRAGMENTS
	.align		4
.L_34:
        /*0018*/ 	.byte	0x04, 0x4f
        /*001a*/ 	.short	(.L_36 - .L_35)


	//   ....[0]....
.L_35:
        /*001c*/ 	.word	0x00000007


	//----- nvinfo : EIATTR_RESERVED_SMEM_USED
	.align		4
.L_36:
        /*0020*/ 	.byte	0x01, 0x41
	.zero		2


	//----- nvinfo : EIATTR_SPARSE_MMA_MASK
	.align		4
        /*0024*/ 	.byte	0x03, 0x50
        /*0026*/ 	.short	0x0000


	//----- nvinfo : EIATTR_TCGEN05_2CTA_USED
	.align		4
        /*0028*/ 	.byte	0x01, 0x52
	.zero		2


	//----- nvinfo : EIATTR_MAXREG_COUNT
	.align		4
        /*002c*/ 	.byte	0x03, 0x1b
        /*002e*/ 	.short	0x00ff


	//----- nvinfo : EIATTR_NUM_BARRIERS
	.align		4
        /*0030*/ 	.byte	0x02, 0x4c
        /*0032*/ 	.byte	0x07
	.zero		1


	//----- nvinfo : EIATTR_EXTERNS
	.align		4
        /*0034*/ 	.byte	0x04, 0x0f
        /*0036*/ 	.short	(.L_38 - .L_37)


	//   ....[0]....
	.align		4
.L_37:
        /*0038*/ 	.word	index@(__assertfail)


	//----- nvinfo : EIATTR_MERCURY_ISA_VERSION
	.align		4
.L_38:
        /*003c*/ 	.byte	0x03, 0x5f
        /*003e*/ 	.short	0x0101


	//----- nvinfo : EIATTR_INT_WARP_WIDE_INSTR_OFFSETS
	.align		4
        /*0040*/ 	.byte	0x04, 0x31
        /*0042*/ 	.short	(.L_40 - .L_39)


	//   ....[0]....
.L_39:
        /*0044*/ 	.word	0x00000f20


	//   ....[1]....
        /*0048*/ 	.word	0x00000fc0


	//   ....[2]....
        /*004c*/ 	.word	0x00004a20


	//   ....[3]....
        /*0050*/ 	.word	0x00004a40


	//   ....[4]....
        /*0054*/ 	.word	0x00004a70


	//   ....[5]....
        /*0058*/ 	.word	0x000055e0


	//   ....[6]....
        /*005c*/ 	.word	0x00005680


	//   ....[7]....
        /*0060*/ 	.word	0x00005730


	//   ....[8]....
        /*0064*/ 	.word	0x000057a0


	//   ....[9]....
        /*0068*/ 	.word	0x00005860


	//   ....[10]....
        /*006c*/ 	.word	0x00005900


	//   ....[11]....
        /*0070*/ 	.word	0x00005970


	//   ....[12]....
        /*0074*/ 	.word	0x00005a30


	//   ....[13]....
        /*0078*/ 	.word	0x00005ad0


	//   ....[14]....
        /*007c*/ 	.word	0x00005b70


	//   ....[15]....
        /*0080*/ 	.word	0x00005c60


	//   ....[16]....
        /*0084*/ 	.word	0x00005d30


	//----- nvinfo : EIATTR_COOP_GROUP_MASK_REGIDS
	.align		4
.L_40:
        /*0088*/ 	.byte	0x04, 0x29
        /*008a*/ 	.short	(.L_42 - .L_41)


	//   ....[0]....
.L_41:
        /*008c*/ 	.word	0xffffffff


	//   ....[1]....
        /*0090*/ 	.word	0xffffffff


	//   ....[2]....
        /*0094*/ 	.word	0xffffffff


	//   ....[3]....
        /*0098*/ 	.word	0xffffffff


	//   ....[4]....
        /*009c*/ 	.word	0xffffffff


	//   ....[5]....
        /*00a0*/ 	.word	0xffffffff


	//   ....[6]....
        /*00a4*/ 	.word	0xffffffff


	//   ....[7]....
        /*00a8*/ 	.word	0xffffffff


	//   ....[8]....
        /*00ac*/ 	.word	0xffffffff


	//   ....[9]....
        /*00b0*/ 	.word	0xffffffff


	//   ....[10]....
        /*00b4*/ 	.word	0xffffffff


	//   ....[11]....
        /*00b8*/ 	.word	0xffffffff


	//   ....[12]....
        /*00bc*/ 	.word	0xffffffff


	//   ....[13]....
        /*00c0*/ 	.word	0xffffffff


	//----- nvinfo : EIATTR_COOP_GROUP_INSTR_OFFSETS
	.align		4
.L_42:
        /*00c4*/ 	.byte	0x04, 0x28
        /*00c6*/ 	.short	(.L_44 - .L_43)


	//   ....[0]....
.L_43:
        /*00c8*/ 	.word	0x000000b0


	//   ....[1]....
        /*00cc*/ 	.word	0x00000520


	//   ....[2]....
        /*00d0*/ 	.word	0x00000890


	//   ....[3]....
        /*00d4*/ 	.word	0x00000a20


	//   ....[4]....
        /*00d8*/ 	.word	0x00000b10


	//   ....[5]....
        /*00dc*/ 	.word	0x00000c70


	//   ....[6]....
        /*00e0*/ 	.word	0x00000e00


	//   ....[7]....
        /*00e4*/ 	.word	0x00001040


	//   ....[8]....
        /*00e8*/ 	.word	0x00002370


	//   ....[9]....
        /*00ec*/ 	.word	0x000038e0


	//   ....[10]....
        /*00f0*/ 	.word	0x00003db0


	//   ....[11]....
        /*00f4*/ 	.word	0x00003de0


	//   ....[12]....
        /*00f8*/ 	.word	0x00004920


	//   ....[13]....
        /*00fc*/ 	.word	0x00004b30


	//----- nvinfo : EIATTR_VRC_CTA_INIT_COUNT
	.align		4
.L_44:
        /*0100*/ 	.byte	0x02, 0x4a
        /*0102*/ 	.byte	0x80
	.zero		1


	//----- nvinfo : EIATTR_SYSCALL_OFFSETS
	.align		4
        /*0104*/ 	.byte	0x04, 0x46
        /*0106*/ 	.short	(.L_46 - .L_45)


	//   ....[0]....
.L_45:
        /*0108*/ 	.word	0x000068b0


	//   ....[1]....
        /*010c*/ 	.word	0x000069f0


	//   ....[2]....
        /*0110*/ 	.word	0x00007210


	//   ....[3]....
        /*0114*/ 	.word	0x00007ff0


	//   ....[4]....
        /*0118*/ 	.word	0x00008d80


	//   ....[5]....
        /*011c*/ 	.word	0x00009b30


	//----- nvinfo : EIATTR_MBARRIER_INSTR_OFFSETS
	.align		4
.L_46:
        /*0120*/ 	.byte	0x04, 0x39
        /*0122*/ 	.short	(.L_48 - .L_47)


	//   ....[0]....
.L_47:
        /*0124*/ 	.word	0x00000670
        /*0128*/ 	.word	0x000000ff
        /*012c*/ 	.word	0x00000000
        /*0130*/ 	.short	0x0100
        /*0132*/ 	.byte	0x04
	.zero		1


	//   ....[1]....
        /*0134*/ 	.word	0x00000680
        /*0138*/ 	.word	0x000000ff
        /*013c*/ 	.word	0x00000080
        /*0140*/ 	.short	0x0100
        /*0142*/ 	.byte	0x04
	.zero		1


	//   ....[2]....
        /*0144*/ 	.word	0x00000690
        /*0148*/ 	.word	0x000000ff
        /*014c*/ 	.word	0x00000008
        /*0150*/ 	.short	0x0100
        /*0152*/ 	.byte	0x04
	.zero		1


	//   ....[3]....
        /*0154*/ 	.word	0x000006a0
        /*0158*/ 	.word	0x000000ff
        /*015c*/ 	.word	0x00000088
        /*0160*/ 	.short	0x0100
        /*0162*/ 	.byte	0x04
	.zero		1


	//   ....[4]....
        /*0164*/ 	.word	0x000006b0
        /*0168*/ 	.word	0x000000ff
        /*016c*/ 	.word	0x00000010
        /*0170*/ 	.short	0x0100
        /*0172*/ 	.byte	0x04
	.zero		1


	//   ....[5]....
        /*0174*/ 	.word	0x000006c0
        /*0178*/ 	.word	0x000000ff
        /*017c*/ 	.word	0x00000090
        /*0180*/ 	.short	0x0100
        /*0182*/ 	.byte	0x04
	.zero		1


	//   ....[6]....
        /*0184*/ 	.word	0x000006d0
        /*0188*/ 	.word	0x000000ff
        /*018c*/ 	.word	0x00000018
        /*0190*/ 	.short	0x0100
        /*0192*/ 	.byte	0x04
	.zero		1


	//   ....[7]....
        /*0194*/ 	.word	0x000006e0
        /*0198*/ 	.word	0x000000ff
        /*019c*/ 	.word	0x00000098
        /*01a0*/ 	.short	0x0100
        /*01a2*/ 	.byte	0x04
	.zero		1


	//   ....[8]....
        /*01a4*/ 	.word	0x000006f0
        /*01a8*/ 	.word	0x000000ff
        /*01ac*/ 	.word	0x00000020
        /*01b0*/ 	.short	0x0100
        /*01b2*/ 	.byte	0x04
	.zero		1


	//   ....[9]....
        /*01b4*/ 	.word	0x00000700
        /*01b8*/ 	.word	0x000000ff
        /*01bc*/ 	.word	0x000000a0
        /*01c0*/ 	.short	0x0100
        /*01c2*/ 	.byte	0x04
	.zero		1


	//   ....[10]....
        /*01c4*/ 	.word	0x00000710
        /*01c8*/ 	.word	0x000000ff
        /*01cc*/ 	.word	0x00000028
        /*01d0*/ 	.short	0x0100
        /*01d2*/ 	.byte	0x04
	.zero		1


	//   ....[11]....
        /*01d4*/ 	.word	0x00000720
        /*01d8*/ 	.word	0x000000ff
        /*01dc*/ 	.word	0x000000a8
        /*01e0*/ 	.short	0x0100
        /*01e2*/ 	.byte	0x04
	.zero		1


	//   ....[12]....
        /*01e4*/ 	.word	0x00000730
        /*01e8*/ 	.word	0x000000ff
        /*01ec*/ 	.word	0x00000030
        /*01f0*/ 	.short	0x0100
        /*01f2*/ 	.byte	0x04
	.zero		1


	//   ....[13]....
        /*01f4*/ 	.word	0x00000740
        /*01f8*/ 	.word	0x000000ff
        /*01fc*/ 	.word	0x000000b0
        /*0200*/ 	.short	0x0100
        /*0202*/ 	.byte	0x04
	.zero		1


	//   ....[14]....
        /*0204*/ 	.word	0x00000750
        /*0208*/ 	.word	0x000000ff
        /*020c*/ 	.word	0x00000038
        /*0210*/ 	.short	0x0100
        /*0212*/ 	.byte	0x04
	.zero		1


	//   ....[15]....
        /*0214*/ 	.word	0x00000760
        /*0218*/ 	.word	0x000000ff
        /*021c*/ 	.word	0x000000b8
        /*0220*/ 	.short	0x0100
        /*0222*/ 	.byte	0x04
	.zero		1


	//   ....[16]....
        /*0224*/ 	.word	0x00000770
        /*0228*/ 	.word	0x000000ff
        /*022c*/ 	.word	0x00000040
        /*0230*/ 	.short	0x0100
        /*0232*/ 	.byte	0x04
	.zero		1


	//   ....[17]....
        /*0234*/ 	.word	0x00000780
        /*0238*/ 	.word	0x000000ff
        /*023c*/ 	.word	0x000000c0
        /*0240*/ 	.short	0x0100
        /*0242*/ 	.byte	0x04
	.zero		1


	//   ....[18]....
        /*0244*/ 	.word	0x00000790
        /*0248*/ 	.word	0x000000ff
        /*024c*/ 	.word	0x00000048
        /*0250*/ 	.short	0x0100
        /*0252*/ 	.byte	0x04
	.zero		1


	//   ....[19]....
        /*0254*/ 	.word	0x000007a0
        /*0258*/ 	.word	0x000000ff
        /*025c*/ 	.word	0x000000c8
        /*0260*/ 	.short	0x0100
        /*0262*/ 	.byte	0x04
	.zero		1


	//   ....[20]....
        /*0264*/ 	.word	0x000007b0
        /*0268*/ 	.word	0x000000ff
        /*026c*/ 	.word	0x00000050
        /*0270*/ 	.short	0x0100
        /*0272*/ 	.byte	0x04
	.zero		1


	//   ....[21]....
        /*0274*/ 	.word	0x000007c0
        /*0278*/ 	.word	0x000000ff
        /*027c*/ 	.word	0x000000d0
        /*0280*/ 	.short	0x0100
        /*0282*/ 	.byte	0x04
	.zero		1


	//   ....[22]....
        /*0284*/ 	.word	0x000007d0
        /*0288*/ 	.word	0x000000ff
        /*028c*/ 	.word	0x00000058
        /*0290*/ 	.short	0x0100
        /*0292*/ 	.byte	0x04
	.zero		1


	//   ....[23]....
        /*0294*/ 	.word	0x000007e0
        /*0298*/ 	.word	0x000000ff
        /*029c*/ 	.word	0x000000d8
        /*02a0*/ 	.short	0x0100
        /*02a2*/ 	.byte	0x04
	.zero		1


	//   ....[24]....
        /*02a4*/ 	.word	0x000007f0
        /*02a8*/ 	.word	0x000000ff
        /*02ac*/ 	.word	0x00000060
        /*02b0*/ 	.short	0x0100
        /*02b2*/ 	.byte	0x04
	.zero		1


	//   ....[25]....
        /*02b4*/ 	.word	0x00000800
        /*02b8*/ 	.word	0x000000ff
        /*02bc*/ 	.word	0x000000e0
        /*02c0*/ 	.short	0x0100
        /*02c2*/ 	.byte	0x04
	.zero		1


	//   ....[26]....
        /*02c4*/ 	.word	0x00000810
        /*02c8*/ 	.word	0x000000ff
        /*02cc*/ 	.word	0x00000068
        /*02d0*/ 	.short	0x0100
        /*02d2*/ 	.byte	0x04
	.zero		1


	//   ....[27]....
        /*02d4*/ 	.word	0x00000820
        /*02d8*/ 	.word	0x000000ff
        /*02dc*/ 	.word	0x000000e8
        /*02e0*/ 	.short	0x0100
        /*02e2*/ 	.byte	0x04
	.zero		1


	//   ....[28]....
        /*02e4*/ 	.word	0x00000830
        /*02e8*/ 	.word	0x000000ff
        /*02ec*/ 	.word	0x00000070
        /*02f0*/ 	.short	0x0100
        /*02f2*/ 	.byte	0x04
	.zero		1


	//   ....[29]....
        /*02f4*/ 	.word	0x00000840
        /*02f8*/ 	.word	0x000000ff
        /*02fc*/ 	.word	0x000000f0
        /*0300*/ 	.short	0x0100
        /*0302*/ 	.byte	0x04
	.zero		1


	//   ....[30]....
        /*0304*/ 	.word	0x00000850
        /*0308*/ 	.word	0x000000ff
        /*030c*/ 	.word	0x00000078
        /*0310*/ 	.short	0x0100
        /*0312*/ 	.byte	0x04
	.zero		1


	//   ....[31]....
        /*0314*/ 	.word	0x00000860
        /*0318*/ 	.word	0x000000ff
        /*031c*/ 	.word	0x000000f8
        /*0320*/ 	.short	0x0100
        /*0322*/ 	.byte	0x04
	.zero		1


	//   ....[32]....
        /*0324*/ 	.word	0x00000990
        /*0328*/ 	.word	0x000000ff
        /*032c*/ 	.word	0x00000100
        /*0330*/ 	.short	0x0100
        /*0332*/ 	.byte	0x04
	.zero		1


	//   ....[33]....
        /*0334*/ 	.word	0x000009a0
        /*0338*/ 	.word	0x000000ff
        /*033c*/ 	.word	0x00000120
        /*0340*/ 	.short	0x0100
        /*0342*/ 	.byte	0x04
	.zero		1


	//   ....[34]....
        /*0344*/ 	.word	0x000009b0
        /*0348*/ 	.word	0x000000ff
        /*034c*/ 	.word	0x00000108
        /*0350*/ 	.short	0x0100
        /*0352*/ 	.byte	0x04
	.zero		1


	//   ....[35]....
        /*0354*/ 	.word	0x000009c0
        /*0358*/ 	.word	0x000000ff
        /*035c*/ 	.word	0x00000128
        /*0360*/ 	.short	0x0100
        /*0362*/ 	.byte	0x04
	.zero		1


	//   ....[36]....
        /*0364*/ 	.word	0x000009d0
        /*0368*/ 	.word	0x000000ff
        /*036c*/ 	.word	0x00000110
        /*0370*/ 	.short	0x0100
        /*0372*/ 	.byte	0x04
	.zero		1


	//   ....[37]....
        /*0374*/ 	.word	0x000009e0
        /*0378*/ 	.word	0x000000ff
        /*037c*/ 	.word	0x00000130
        /*0380*/ 	.short	0x0100
        /*0382*/ 	.byte	0x04
	.zero		1


	//   ....[38]....
        /*0384*/ 	.word	0x000009f0
        /*0388*/ 	.word	0x000000ff
        /*038c*/ 	.word	0x00000118
        /*0390*/ 	.short	0x0100
        /*0392*/ 	.byte	0x04
	.zero		1


	//   ....[39]....
        /*0394*/ 	.word	0x00000a00
        /*0398*/ 	.word	0x000000ff
        /*039c*/ 	.word	0x00000138
        /*03a0*/ 	.short	0x0100
        /*03a2*/ 	.byte	0x04
	.zero		1


	//   ....[40]....
        /*03a4*/ 	.word	0x00000ae0
        /*03a8*/ 	.word	0x000000ff
        /*03ac*/ 	.word	0x00000140
        /*03b0*/ 	.short	0x0100
        /*03b2*/ 	.byte	0x06
	.zero		1


	//   ....[41]....
        /*03b4*/ 	.word	0x00000af0
        /*03b8*/ 	.word	0x000000ff
        /*03bc*/ 	.word	0x00000148
        /*03c0*/ 	.short	0x0100
        /*03c2*/ 	.byte	0x06
	.zero		1


	//   ....[42]....
        /*03c4*/ 	.word	0x00000c20
        /*03c8*/ 	.word	0x000000ff
        /*03cc*/ 	.word	0x00000150
        /*03d0*/ 	.short	0x0100
        /*03d2*/ 	.byte	0x06
	.zero		1


	//   ....[43]....
        /*03d4*/ 	.word	0x00000c30
        /*03d8*/ 	.word	0x000000ff
        /*03dc*/ 	.word	0x00000160
        /*03e0*/ 	.short	0x0100
        /*03e2*/ 	.byte	0x06
	.zero		1


	//   ....[44]....
        /*03e4*/ 	.word	0x00000c40
        /*03e8*/ 	.word	0x000000ff
        /*03ec*/ 	.word	0x00000158
        /*03f0*/ 	.short	0x0100
        /*03f2*/ 	.byte	0x06
	.zero		1


	//   ....[45]....
        /*03f4*/ 	.word	0x00000c50
        /*03f8*/ 	.word	0x000000ff
        /*03fc*/ 	.word	0x00000168
        /*0400*/ 	.short	0x0100
        /*0402*/ 	.byte	0x06
	.zero		1


	//   ....[46]....
        /*0404*/ 	.word	0x00000d70
        /*0408*/ 	.word	0x000000ff
        /*040c*/ 	.word	0x00000170
        /*0410*/ 	.short	0x0100
        /*0412*/ 	.byte	0x04
	.zero		1


	//   ....[47]....
        /*0414*/ 	.word	0x00000d80
        /*0418*/ 	.word	0x000000ff
        /*041c*/ 	.word	0x00000190
        /*0420*/ 	.short	0x0100
        /*0422*/ 	.byte	0x04
	.zero		1


	//   ....[48]....
        /*0424*/ 	.word	0x00000d90
        /*0428*/ 	.word	0x000000ff
        /*042c*/ 	.word	0x00000178
        /*0430*/ 	.short	0x0100
        /*0432*/ 	.byte	0x04
	.zero		1


	//   ....[49]....
        /*0434*/ 	.word	0x00000da0
        /*0438*/ 	.word	0x000000ff
        /*043c*/ 	.word	0x00000198
        /*0440*/ 	.short	0x0100
        /*0442*/ 	.byte	0x04
	.zero		1


	//   ....[50]....
        /*0444*/ 	.word	0x00000db0
        /*0448*/ 	.word	0x000000ff
        /*044c*/ 	.word	0x00000180
        /*0450*/ 	.short	0x0100
        /*0452*/ 	.byte	0x04
	.zero		1


	//   ....[51]....
        /*0454*/ 	.word	0x00000dc0
        /*0458*/ 	.word	0x000000ff
        /*045c*/ 	.word	0x000001a0
        /*0460*/ 	.short	0x0100
        /*0462*/ 	.byte	0x04
	.zero		1


	//   ....[52]....
        /*0464*/ 	.word	0x00000dd0
        /*0468*/ 	.word	0x000000ff
        /*046c*/ 	.word	0x00000188
        /*0470*/ 	.short	0x0100
        /*0472*/ 	.byte	0x04
	.zero		1


	//   ....[53]....
        /*0474*/ 	.word	0x00000de0
        /*0478*/ 	.word	0x000000ff
        /*047c*/ 	.word	0x000001a8
        /*0480*/ 	.short	0x0100
        /*0482*/ 	.byte	0x04
	.zero		1


	//   ....[54]....
        /*0484*/ 	.word	0x00000ed0
        /*0488*/ 	.word	0x000000ff
        /*048c*/ 	.word	0x000001b0
        /*0490*/ 	.short	0x0100
        /*0492*/ 	.byte	0x04
	.zero		1


	//   ....[55]....
        /*0494*/ 	.word	0x00000ee0
        /*0498*/ 	.word	0x000000ff
        /*049c*/ 	.word	0x000001c0
        /*04a0*/ 	.short	0x0100
        /*04a2*/ 	.byte	0x04
	.zero		1


	//   ....[56]....
        /*04a4*/ 	.word	0x00000ef0
        /*04a8*/ 	.word	0x000000ff
        /*04ac*/ 	.word	0x000001b8
        /*04b0*/ 	.short	0x0100
        /*04b2*/ 	.byte	0x04
	.zero		1


	//   ....[57]....
        /*04b4*/ 	.word	0x00000f00
        /*04b8*/ 	.word	0x000000ff
        /*04bc*/ 	.word	0x000001c8
        /*04c0*/ 	.short	0x0100
        /*04c2*/ 	.byte	0x04
	.zero		1


	//   ....[58]....
        /*04c4*/ 	.word	0x00001000
        /*04c8*/ 	.word	0x000000ff
        /*04cc*/ 	.word	0x000001d0
        /*04d0*/ 	.short	0x0100
        /*04d2*/ 	.byte	0x06
	.zero		1


	//   ....[59]....
        /*04d4*/ 	.word	0x00001bc0
        /*04d8*/ 	.word	0x00000000
        /*04dc*/ 	.word	0x000001c0
        /*04e0*/ 	.short	0x010a
        /*04e2*/ 	.byte	0xff
	.zero		1


	//   ....[60]....
        /*04e4*/ 	.word	0x00001be0
        /*04e8*/ 	.word	0x00000000
        /*04ec*/ 	.word	0x000001b0
        /*04f0*/ 	.short	0x0101
        /*04f2*/ 	.byte	0xff
	.zero		1


	//   ....[61]....
        /*04f4*/ 	.word	0x00001c90
        /*04f8*/ 	.word	0x000000ff
        /*04fc*/ 	.word	0x00000080
        /*0500*/ 	.short	0x010a
        /*0502*/ 	.byte	0x04
	.zero		1


	//   ....[62]....
        /*0504*/ 	.word	0x00001d60
        /*0508*/ 	.word	0x000000ff
        /*050c*/ 	.word	0x00000080
        /*0510*/ 	.short	0x010a
        /*0512*/ 	.byte	0x21
	.zero		1


	//   ....[63]....
        /*0514*/ 	.word	0x00001f10
        /*0518*/ 	.word	0x000000ff
        /*051c*/ 	.word	0x00000080
        /*0520*/ 	.short	0x010a
        /*0522*/ 	.byte	0x05
	.zero		1


	//   ....[64]....
        /*0524*/ 	.word	0x00002020
        /*0528*/ 	.word	0x000000ff
        /*052c*/ 	.word	0x00000148
        /*0530*/ 	.short	0x0101
        /*0532*/ 	.byte	0x0d
	.zero		1


	//   ....[65]....
        /*0534*/ 	.word	0x00002040
        /*0538*/ 	.word	0x000000ff
        /*053c*/ 	.word	0x00000080
        /*0540*/ 	.short	0x010a
        /*0542*/ 	.byte	0x04
	.zero		1


	//   ....[66]....
        /*0544*/ 	.word	0x000020c0
        /*0548*/ 	.word	0x000000ff
        /*054c*/ 	.word	0x00000080
        /*0550*/ 	.short	0x010a
        /*0552*/ 	.byte	0x11
	.zero		1


	//   ....[67]....
        /*0554*/ 	.word	0x00002260
        /*0558*/ 	.word	0x000000ff
        /*055c*/ 	.word	0x00000080
        /*0560*/ 	.short	0x010a
        /*0562*/ 	.byte	0x05
	.zero		1


	//   ....[68]....
        /*0564*/ 	.word	0x000023a0
        /*0568*/ 	.word	0x00000003
        /*056c*/ 	.word	0x00000150
        /*0570*/ 	.short	0x010a
        /*0572*/ 	.byte	0xff
	.zero		1


	//   ....[69]....
        /*0574*/ 	.word	0x000024f0
        /*0578*/ 	.word	0x00000000
        /*057c*/ 	.word	0x00000000
        /*0580*/ 	.short	0x0101
        /*0582*/ 	.byte	0xff
	.zero		1


	//   ....[70]....
        /*0584*/ 	.word	0x00002aa0
        /*0588*/ 	.word	0x000000ff
        /*058c*/ 	.word	0x00000000
        /*0590*/ 	.short	0x010a
        /*0592*/ 	.byte	0x04
	.zero		1


	//   ....[71]....
        /*0594*/ 	.word	0x00002b30
        /*0598*/ 	.word	0x000000ff
        /*059c*/ 	.word	0x00000000
        /*05a0*/ 	.short	0x010a
        /*05a2*/ 	.byte	0x05
	.zero		1


	//   ....[72]....
        /*05a4*/ 	.word	0x00002bc0
        /*05a8*/ 	.word	0x000000ff
        /*05ac*/ 	.word	0x00000000
        /*05b0*/ 	.short	0x010a
        /*05b2*/ 	.byte	0x05
	.zero		1


	//   ....[73]....
        /*05b4*/ 	.word	0x00002c50
        /*05b8*/ 	.word	0x000000ff
        /*05bc*/ 	.word	0x00000000
        /*05c0*/ 	.short	0x010a
        /*05c2*/ 	.byte	0x05
	.zero		1


	//   ....[74]....
        /*05c4*/ 	.word	0x00002ce0
        /*05c8*/ 	.word	0x000000ff
        /*05cc*/ 	.word	0x00000000
        /*05d0*/ 	.short	0x010a
        /*05d2*/ 	.byte	0x05
	.zero		1


	//   ....[75]....
        /*05d4*/ 	.word	0x00002d70
        /*05d8*/ 	.word	0x000000ff
        /*05dc*/ 	.word	0x00000000
        /*05e0*/ 	.short	0x010a
        /*05e2*/ 	.byte	0x05
	.zero		1


	//   ....[76]....
        /*05e4*/ 	.word	0x00002e00
        /*05e8*/ 	.word	0x000000ff
        /*05ec*/ 	.word	0x00000000
        /*05f0*/ 	.short	0x010a
        /*05f2*/ 	.byte	0x05
	.zero		1


	//   ....[77]....
        /*05f4*/ 	.word	0x00002e90
        /*05f8*/ 	.word	0x000000ff
        /*05fc*/ 	.word	0x00000000
        /*0600*/ 	.short	0x010a
        /*0602*/ 	.byte	0x05
	.zero		1


	//   ....[78]....
        /*0604*/ 	.word	0x00002f20
        /*0608*/ 	.word	0x000000ff
        /*060c*/ 	.word	0x00000000
        /*0610*/ 	.short	0x010a
        /*0612*/ 	.byte	0x05
	.zero		1


	//   ....[79]....
        /*0614*/ 	.word	0x00002fb0
        /*0618*/ 	.word	0x000000ff
        /*061c*/ 	.word	0x00000000
        /*0620*/ 	.short	0x010a
        /*0622*/ 	.byte	0x05
	.zero		1


	//   ....[80]....
        /*0624*/ 	.word	0x00003040
        /*0628*/ 	.word	0x000000ff
        /*062c*/ 	.word	0x00000000
        /*0630*/ 	.short	0x010a
        /*0632*/ 	.byte	0x05
	.zero		1


	//   ....[81]....
        /*0634*/ 	.word	0x000030d0
        /*0638*/ 	.word	0x000000ff
        /*063c*/ 	.word	0x00000000
        /*0640*/ 	.short	0x010a
        /*0642*/ 	.byte	0x05
	.zero		1


	//   ....[82]....
        /*0644*/ 	.word	0x00003160
        /*0648*/ 	.word	0x000000ff
        /*064c*/ 	.word	0x00000000
        /*0650*/ 	.short	0x010a
        /*0652*/ 	.byte	0x05
	.zero		1


	//   ....[83]....
        /*0654*/ 	.word	0x000031f0
        /*0658*/ 	.word	0x000000ff
        /*065c*/ 	.word	0x00000000
        /*0660*/ 	.short	0x010a
        /*0662*/ 	.byte	0x05
	.zero		1


	//   ....[84]....
        /*0664*/ 	.word	0x00003280
        /*0668*/ 	.word	0x000000ff
        /*066c*/ 	.word	0x00000000
        /*0670*/ 	.short	0x010a
        /*0672*/ 	.byte	0x05
	.zero		1


	//   ....[85]....
        /*0674*/ 	.word	0x00003320
        /*0678*/ 	.word	0x00000000
        /*067c*/ 	.word	0x00000000
        /*0680*/ 	.short	0x010a
        /*0682*/ 	.byte	0xff
	.zero		1


	//   ....[86]....
        /*0684*/ 	.word	0x00003440
        /*0688*/ 	.word	0x00000002
        /*068c*/ 	.word	0x000001b0
        /*0690*/ 	.short	0x010a
        /*0692*/ 	.byte	0xff
	.zero		1


	//   ....[87]....
        /*0694*/ 	.word	0x000034a0
        /*0698*/ 	.word	0x00000004
        /*069c*/ 	.word	0x00000000
        /*06a0*/ 	.short	0x0101
        /*06a2*/ 	.byte	0xff
	.zero		1


	//   ....[88]....
        /*06a4*/ 	.word	0x000034c0
        /*06a8*/ 	.word	0x000000ff
        /*06ac*/ 	.word	0x00000160
        /*06b0*/ 	.short	0x010a
        /*06b2*/ 	.byte	0x04
	.zero		1


	//   ....[89]....
        /*06b4*/ 	.word	0x000035e0
        /*06b8*/ 	.word	0x00000002
        /*06bc*/ 	.word	0x00000150
        /*06c0*/ 	.short	0x010a
        /*06c2*/ 	.byte	0xff
	.zero		1


	//   ....[90]....
        /*06c4*/ 	.word	0x000036f0
        /*06c8*/ 	.word	0x00000002
        /*06cc*/ 	.word	0x00000000
        /*06d0*/ 	.short	0x0101
        /*06d2*/ 	.byte	0xff
	.zero		1


	//   ....[91]....
        /*06d4*/ 	.word	0x00003780
        /*06d8*/ 	.word	0x000000ff
        /*06dc*/ 	.word	0x00000160
        /*06e0*/ 	.short	0x0106
        /*06e2*/ 	.byte	0x04
	.zero		1


	//   ....[92]....
        /*06e4*/ 	.word	0x000037a0
        /*06e8*/ 	.word	0x000000ff
        /*06ec*/ 	.word	0x00000160
        /*06f0*/ 	.short	0x010a
        /*06f2*/ 	.byte	0x04
	.zero		1


	//   ....[93]....
        /*06f4*/ 	.word	0x00003830
        /*06f8*/ 	.word	0x000000ff
        /*06fc*/ 	.word	0x00000160
        /*0700*/ 	.short	0x0106
        /*0702*/ 	.byte	0x07
	.zero		1


	//   ....[94]....
        /*0704*/ 	.word	0x00003870
        /*0708*/ 	.word	0x00000000
        /*070c*/ 	.word	0x00000160
        /*0710*/ 	.short	0x010a
        /*0712*/ 	.byte	0xff
	.zero		1


	//   ....[95]....
        /*0714*/ 	.word	0x00003ab0
        /*0718*/ 	.word	0x000000ff
        /*071c*/ 	.word	0x00000008
        /*0720*/ 	.short	0x010a
        /*0722*/ 	.byte	0x05
	.zero		1


	//   ....[96]....
        /*0724*/ 	.word	0x00003ad0
        /*0728*/ 	.word	0x000000ff
        /*072c*/ 	.word	0x00000008
        /*0730*/ 	.short	0x010a
        /*0732*/ 	.byte	0x05
	.zero		1


	//   ....[97]....
        /*0734*/ 	.word	0x00003c60
        /*0738*/ 	.word	0x000000ff
        /*073c*/ 	.word	0x00000008
        /*0740*/ 	.short	0x010a
        /*0742*/ 	.byte	0x05
	.zero		1


	//   ....[98]....
        /*0744*/ 	.word	0x00003c80
        /*0748*/ 	.word	0x000000ff
        /*074c*/ 	.word	0x00000008
        /*0750*/ 	.short	0x010a
        /*0752*/ 	.byte	0x05
	.zero		1


	//   ....[99]....
        /*0754*/ 	.word	0x00003d40
        /*0758*/ 	.word	0x000000ff
        /*075c*/ 	.word	0x00000000
        /*0760*/ 	.short	0x0101
        /*0762*/ 	.byte	0x04
	.zero		1


	//   ....[100]....
        /*0764*/ 	.word	0x00004040
        /*0768*/ 	.word	0x00000000
        /*076c*/ 	.word	0x00000150
        /*0770*/ 	.short	0x010a
        /*0772*/ 	.byte	0xff
	.zero		1


	//   ....[101]....
        /*0774*/ 	.word	0x00004100
        /*0778*/ 	.word	0x00000000
        /*077c*/ 	.word	0x00000000
        /*0780*/ 	.short	0x0101
        /*0782*/ 	.byte	0xff
	.zero		1


	//   ....[102]....
        /*0784*/ 	.word	0x000041c0
        /*0788*/ 	.word	0x000000ff
        /*078c*/ 	.word	0x00000000
        /*0790*/ 	.short	0x010a
        /*0792*/ 	.byte	0x04
	.zero		1


	//   ....[103]....
        /*0794*/ 	.word	0x000041d0
        /*0798*/ 	.word	0x000000ff
        /*079c*/ 	.word	0x00000190
        /*07a0*/ 	.short	0x010a
        /*07a2*/ 	.byte	0x17
	.zero		1


	//   ....[104]....
        /*07a4*/ 	.word	0x00004280
        /*07a8*/ 	.word	0x000000ff
        /*07ac*/ 	.word	0x00000000
        /*07b0*/ 	.short	0x010a
        /*07b2*/ 	.byte	0x05
	.zero		1


	//   ....[105]....
        /*07b4*/ 	.word	0x000043c0
        /*07b8*/ 	.word	0x000000ff
        /*07bc*/ 	.word	0x00000000
        /*07c0*/ 	.short	0x010a
        /*07c2*/ 	.byte	0x04
	.zero		1


	//   ....[106]....
        /*07c4*/ 	.word	0x00004610
        /*07c8*/ 	.word	0x000000ff
        /*07cc*/ 	.word	0x00000000
        /*07d0*/ 	.short	0x010a
        /*07d2*/ 	.byte	0x04
	.zero		1


	//   ....[107]....
        /*07d4*/ 	.word	0x000046a0
        /*07d8*/ 	.word	0x000000ff
        /*07dc*/ 	.word	0x00000000
        /*07e0*/ 	.short	0x010a
        /*07e2*/ 	.byte	0x05
	.zero		1


	//   ....[108]....
        /*07e4*/ 	.word	0x00004730
        /*07e8*/ 	.word	0x000000ff
        /*07ec*/ 	.word	0x00000000
        /*07f0*/ 	.short	0x010a
        /*07f2*/ 	.byte	0x05
	.zero		1


	//   ....[109]....
        /*07f4*/ 	.word	0x000047d0
        /*07f8*/ 	.word	0x00000000
        /*07fc*/ 	.word	0x00000000
        /*0800*/ 	.short	0x010a
        /*0802*/ 	.byte	0xff
	.zero		1


	//   ....[110]....
        /*0804*/ 	.word	0x00004810
        /*0808*/ 	.word	0x00000000
        /*080c*/ 	.word	0x00000000
        /*0810*/ 	.short	0x010a
        /*0812*/ 	.byte	0xff
	.zero		1


	//   ....[111]....
        /*0814*/ 	.word	0x00004880
        /*0818*/ 	.word	0x000000ff
        /*081c*/ 	.word	0x00000000
        /*0820*/ 	.short	0x0101
        /*0822*/ 	.byte	0x04
	.zero		1


	//   ....[112]....
        /*0824*/ 	.word	0x000048c0
        /*0828*/ 	.word	0x000000ff
        /*082c*/ 	.word	0x000001d0
        /*0830*/ 	.short	0x010a
        /*0832*/ 	.byte	0x11
	.zero		1


	//   ....[113]....
        /*0834*/ 	.word	0x00004910
        /*0838*/ 	.word	0x000000ff
        /*083c*/ 	.word	0x00000000
        /*0840*/ 	.short	0x0101
        /*0842*/ 	.byte	0x04
	.zero		1


	//   ....[114]....
        /*0844*/ 	.word	0x00004de0
        /*0848*/ 	.word	0x0000000c
        /*084c*/ 	.word	0x00000150
        /*0850*/ 	.short	0x010a
        /*0852*/ 	.byte	0xff
	.zero		1


	//   ....[115]....
        /*0854*/ 	.word	0x00004f50
        /*0858*/ 	.word	0x00000000
        /*085c*/ 	.word	0x00000000
        /*0860*/ 	.short	0x0101
        /*0862*/ 	.byte	0xff
	.zero		1


	//   ....[116]....
        /*0864*/ 	.word	0x000053e0
        /*0868*/ 	.word	0x000000ff
        /*086c*/ 	.word	0x00000148
        /*0870*/ 	.short	0x010a
        /*0872*/ 	.byte	0x15
	.zero		1


	//   ....[117]....
        /*0874*/ 	.word	0x00005560
        /*0878*/ 	.word	0x000000ff
        /*087c*/ 	.word	0x00000120
        /*0880*/ 	.short	0x010a
        /*0882*/ 	.byte	0x15
	.zero		1


	//   ....[118]....
        /*0884*/ 	.word	0x00005750
        /*0888*/ 	.word	0x000000ff
        /*088c*/ 	.word	0x00000100
        /*0890*/ 	.short	0x010b
        /*0892*/ 	.byte	0x15
	.zero		1


	//   ....[119]....
        /*0894*/ 	.word	0x00005760
        /*0898*/ 	.word	0x000000ff
        /*089c*/ 	.word	0x00000000
        /*08a0*/ 	.short	0x0101
        /*08a2*/ 	.byte	0x2e
	.zero		1


	//   ....[120]....
        /*08a4*/ 	.word	0x00005770
        /*08a8*/ 	.word	0x000000ff
        /*08ac*/ 	.word	0x00000128
        /*08b0*/ 	.short	0x010a
        /*08b2*/ 	.byte	0x15
	.zero		1


	//   ....[121]....
        /*08b4*/ 	.word	0x00005920
        /*08b8*/ 	.word	0x000000ff
        /*08bc*/ 	.word	0x00000108
        /*08c0*/ 	.short	0x010b
        /*08c2*/ 	.byte	0x15
	.zero		1


	//   ....[122]....
        /*08c4*/ 	.word	0x00005930
        /*08c8*/ 	.word	0x000000ff
        /*08cc*/ 	.word	0x00000000
        /*08d0*/ 	.short	0x0101
        /*08d2*/ 	.byte	0x27
	.zero		1


	//   ....[123]....
        /*08d4*/ 	.word	0x00005940
        /*08d8*/ 	.word	0x000000ff
        /*08dc*/ 	.word	0x00000130
        /*08e0*/ 	.short	0x010a
        /*08e2*/ 	.byte	0x15
	.zero		1


	//   ....[124]....
        /*08e4*/ 	.word	0x00005af0
        /*08e8*/ 	.word	0x000000ff
        /*08ec*/ 	.word	0x00000110
        /*08f0*/ 	.short	0x010b
        /*08f2*/ 	.byte	0x15
	.zero		1


	//   ....[125]....
        /*08f4*/ 	.word	0x00005b00
        /*08f8*/ 	.word	0x000000ff
        /*08fc*/ 	.word	0x00000000
        /*0900*/ 	.short	0x0101
        /*0902*/ 	.byte	0x26
	.zero		1


	//   ....[126]....
        /*0904*/ 	.word	0x00005b10
        /*0908*/ 	.word	0x000000ff
        /*090c*/ 	.word	0x00000138
        /*0910*/ 	.short	0x010a
        /*0912*/ 	.byte	0x15
	.zero		1


	//   ....[127]....
        /*0914*/ 	.word	0x00005d50
        /*0918*/ 	.word	0x000000ff
        /*091c*/ 	.word	0x00000118
        /*0920*/ 	.short	0x010b
        /*0922*/ 	.byte	0x15
	.zero		1


	//   ....[128]....
        /*0924*/ 	.word	0x00005d60
        /*0928*/ 	.word	0x000000ff
        /*092c*/ 	.word	0x00000000
        /*0930*/ 	.short	0x0101
        /*0932*/ 	.byte	0x25
	.zero		1


	//   ....[129]....
        /*0934*/ 	.word	0x00005da0
        /*0938*/ 	.word	0x000000ff
        /*093c*/ 	.word	0x00000120
        /*0940*/ 	.short	0x010a
        /*0942*/ 	.byte	0x15
	.zero		1


	//   ....[130]....
        /*0944*/ 	.word	0x00005dc0
        /*0948*/ 	.word	0x000000ff
        /*094c*/ 	.word	0x00000128
        /*0950*/ 	.short	0x010a
        /*0952*/ 	.byte	0x15
	.zero		1


	//   ....[131]....
        /*0954*/ 	.word	0x00005de0
        /*0958*/ 	.word	0x000000ff
        /*095c*/ 	.word	0x00000130
        /*0960*/ 	.short	0x010a
        /*0962*/ 	.byte	0x15
	.zero		1


	//   ....[132]....
        /*0964*/ 	.word	0x00005e20
        /*0968*/ 	.word	0x00000000
        /*096c*/ 	.word	0x00000138
        /*0970*/ 	.short	0x010a
        /*0972*/ 	.byte	0xff
	.zero		1


	//   ....[133]....
        /*0974*/ 	.word	0x00006140
        /*0978*/ 	.word	0x00000003
        /*097c*/ 	.word	0x00000150
        /*0980*/ 	.short	0x010a
        /*0982*/ 	.byte	0xff
	.zero		1


	//   ....[134]....
        /*0984*/ 	.word	0x000062c0
        /*0988*/ 	.word	0x00000000
        /*098c*/ 	.word	0x00000000
        /*0990*/ 	.short	0x0101
        /*0992*/ 	.byte	0xff
	.zero		1


	//   ....[135]....
        /*0994*/ 	.word	0x00006de0
        /*0998*/ 	.word	0x00000005
        /*099c*/ 	.word	0x00000100
        /*09a0*/ 	.short	0x010a
        /*09a2*/ 	.byte	0xff
	.zero		1


	//   ....[136]....
        /*09a4*/ 	.word	0x00006e20
        /*09a8*/ 	.word	0x0000005a
        /*09ac*/ 	.word	0x00000170
        /*09b0*/ 	.short	0x010a
        /*09b2*/ 	.byte	0xff
	.zero		1


	//   ....[137]....
        /*09b4*/ 	.word	0x00006f60
        /*09b8*/ 	.word	0x00000005
        /*09bc*/ 	.word	0x00000100
        /*09c0*/ 	.short	0x010a
        /*09c2*/ 	.byte	0xff
	.zero		1


	//   ....[138]....
        /*09c4*/ 	.word	0x00007090
        /*09c8*/ 	.word	0x00000000
        /*09cc*/ 	.word	0x00000000
        /*09d0*/ 	.short	0x0101
        /*09d2*/ 	.byte	0xff
	.zero		1


	//   ....[139]....
        /*09d4*/ 	.word	0x000070f0
        /*09d8*/ 	.word	0x0000005a
        /*09dc*/ 	.word	0x00000170
        /*09e0*/ 	.short	0x010a
        /*09e2*/ 	.byte	0xff
	.zero		1


	//   ....[140]....
        /*09e4*/ 	.word	0x00007c90
        /*09e8*/ 	.word	0x00000067
        /*09ec*/ 	.word	0x00000100
        /*09f0*/ 	.short	0x010a
        /*09f2*/ 	.byte	0xff
	.zero		1


	//   ....[141]....
        /*09f4*/ 	.word	0x00007d60
        /*09f8*/ 	.word	0x00000067
        /*09fc*/ 	.word	0x00000100
        /*0a00*/ 	.short	0x010a
        /*0a02*/ 	.byte	0xff
	.zero		1


	//   ....[142]....
        /*0a04*/ 	.word	0x00007e90
        /*0a08*/ 	.word	0x00000000
        /*0a0c*/ 	.word	0x00000000
        /*0a10*/ 	.short	0x0101
        /*0a12*/ 	.byte	0xff
	.zero		1


	//   ....[143]....
        /*0a14*/ 	.word	0x00008a20
        /*0a18*/ 	.word	0x00000067
        /*0a1c*/ 	.word	0x00000100
        /*0a20*/ 	.short	0x010a
        /*0a22*/ 	.byte	0xff
	.zero		1


	//   ....[144]....
        /*0a24*/ 	.word	0x00008af0
        /*0a28*/ 	.word	0x00000067
        /*0a2c*/ 	.word	0x00000100
        /*0a30*/ 	.short	0x010a
        /*0a32*/ 	.byte	0xff
	.zero		1


	//   ....[145]....
        /*0a34*/ 	.word	0x00008c20
        /*0a38*/ 	.word	0x00000000
        /*0a3c*/ 	.word	0x00000000
        /*0a40*/ 	.short	0x0101
        /*0a42*/ 	.byte	0xff
	.zero		1


	//   ....[146]....
        /*0a44*/ 	.word	0x000097d0
        /*0a48*/ 	.word	0x00000066
        /*0a4c*/ 	.word	0x00000100
        /*0a50*/ 	.short	0x010a
        /*0a52*/ 	.byte	0xff
	.zero		1


	//   ....[147]....
        /*0a54*/ 	.word	0x000098a0
        /*0a58*/ 	.word	0x00000066
        /*0a5c*/ 	.word	0x00000100
        /*0a60*/ 	.short	0x010a
        /*0a62*/ 	.byte	0xff
	.zero		1


	//   ....[148]....
        /*0a64*/ 	.word	0x000099d0
        /*0a68*/ 	.word	0x00000000
        /*0a6c*/ 	.word	0x00000000
        /*0a70*/ 	.short	0x0101
        /*0a72*/ 	.byte	0xff
	.zero		1


	//   ....[149]....
        /*0a74*/ 	.word	0x00009cb0
        /*0a78*/ 	.word	0x0000005a
        /*0a7c*/ 	.word	0x00000000
        /*0a80*/ 	.short	0x0101
        /*0a82*/ 	.byte	0xff
	.zero		1


	//   ....[150]....
        /*0a84*/ 	.word	0x0000a670
        /*0a88*/ 	.word	0x00000000
        /*0a8c*/ 	.word	0x000001c0
        /*0a90*/ 	.short	0x010a
        /*0a92*/ 	.byte	0xff
	.zero		1


	//   ....[151]....
        /*0a94*/ 	.word	0x0000a6d0
        /*0a98*/ 	.word	0x00000000
        /*0a9c*/ 	.word	0x00000080
        /*0aa0*/ 	.short	0x010a
        /*0aa2*/ 	.byte	0xff
	.zero		1


	//   ....[152]....
        /*0aa4*/ 	.word	0x0000a730
        /*0aa8*/ 	.word	0x00000000
        /*0aac*/ 	.word	0x00000080
        /*0ab0*/ 	.short	0x010a
        /*0ab2*/ 	.byte	0xff
	.zero		1


	//   ....[153]....
        /*0ab4*/ 	.word	0x0000a780
        /*0ab8*/ 	.word	0x00000003
        /*0abc*/ 	.word	0x00000150
        /*0ac0*/ 	.short	0x010a
        /*0ac2*/ 	.byte	0xff
	.zero		1


	//   ....[154]....
        /*0ac4*/ 	.word	0x0000a7e0
        /*0ac8*/ 	.word	0x00000000
        /*0acc*/ 	.word	0x00000000
        /*0ad0*/ 	.short	0x010a
        /*0ad2*/ 	.byte	0xff
	.zero		1


	//   ....[155]....
        /*0ad4*/ 	.word	0x0000a840
        /*0ad8*/ 	.word	0x00000000
        /*0adc*/ 	.word	0x00000000
        /*0ae0*/ 	.short	0x010a
        /*0ae2*/ 	.byte	0xff
	.zero		1


	//   ....[156]....
        /*0ae4*/ 	.word	0x0000a8a0
        /*0ae8*/ 	.word	0x00000000
        /*0aec*/ 	.word	0x00000000
        /*0af0*/ 	.short	0x010a
        /*0af2*/ 	.byte	0xff
	.zero		1


	//   ....[157]....
        /*0af4*/ 	.word	0x0000a900
        /*0af8*/ 	.word	0x00000000
        /*0afc*/ 	.word	0x00000000
        /*0b00*/ 	.short	0x010a
        /*0b02*/ 	.byte	0xff
	.zero		1


	//   ....[158]....
        /*0b04*/ 	.word	0x0000a960
        /*0b08*/ 	.word	0x00000000
        /*0b0c*/ 	.word	0x00000000
        /*0b10*/ 	.short	0x010a
        /*0b12*/ 	.byte	0xff
	.zero		1


	//   ....[159]....
        /*0b14*/ 	.word	0x0000a9c0
        /*0b18*/ 	.word	0x00000000
        /*0b1c*/ 	.word	0x00000000
        /*0b20*/ 	.short	0x010a
        /*0b22*/ 	.byte	0xff
	.zero		1


	//   ....[160]....
        /*0b24*/ 	.word	0x0000aa20
        /*0b28*/ 	.word	0x00000000
        /*0b2c*/ 	.word	0x00000000
        /*0b30*/ 	.short	0x010a
        /*0b32*/ 	.byte	0xff
	.zero		1


	//   ....[161]....
        /*0b34*/ 	.word	0x0000aa80
        /*0b38*/ 	.word	0x00000000
        /*0b3c*/ 	.word	0x00000000
        /*0b40*/ 	.short	0x010a
        /*0b42*/ 	.byte	0xff
	.zero		1


	//   ....[162]....
        /*0b44*/ 	.word	0x0000aae0
        /*0b48*/ 	.word	0x00000000
        /*0b4c*/ 	.word	0x00000000
        /*0b50*/ 	.short	0x010a
        /*0b52*/ 	.byte	0xff
	.zero		1


	//   ....[163]....
        /*0b54*/ 	.word	0x0000ab40
        /*0b58*/ 	.word	0x00000000
        /*0b5c*/ 	.word	0x00000000
        /*0b60*/ 	.short	0x010a
        /*0b62*/ 	.byte	0xff
	.zero		1


	//   ....[164]....
        /*0b64*/ 	.word	0x0000aba0
        /*0b68*/ 	.word	0x00000000
        /*0b6c*/ 	.word	0x00000000
        /*0b70*/ 	.short	0x010a
        /*0b72*/ 	.byte	0xff
	.zero		1


	//   ....[165]....
        /*0b74*/ 	.word	0x0000ac00
        /*0b78*/ 	.word	0x00000000
        /*0b7c*/ 	.word	0x00000000
        /*0b80*/ 	.short	0x010a
        /*0b82*/ 	.byte	0xff
	.zero		1


	//   ....[166]....
        /*0b84*/ 	.word	0x0000ac60
        /*0b88*/ 	.word	0x00000000
        /*0b8c*/ 	.word	0x00000000
        /*0b90*/ 	.short	0x010a
        /*0b92*/ 	.byte	0xff
	.zero		1


	//   ....[167]....
        /*0b94*/ 	.word	0x0000acc0
        /*0b98*/ 	.word	0x00000000
        /*0b9c*/ 	.word	0x00000000
        /*0ba0*/ 	.short	0x010a
        /*0ba2*/ 	.byte	0xff
	.zero		1


	//   ....[168]....
        /*0ba4*/ 	.word	0x0000ad20
        /*0ba8*/ 	.word	0x00000000
        /*0bac*/ 	.word	0x00000000
        /*0bb0*/ 	.short	0x010a
        /*0bb2*/ 	.byte	0xff
	.zero		1


	//   ....[169]....
        /*0bb4*/ 	.word	0x0000ad70
        /*0bb8*/ 	.word	0x00000002
        /*0bbc*/ 	.word	0x000001b0
        /*0bc0*/ 	.short	0x010a
        /*0bc2*/ 	.byte	0xff
	.zero		1


	//   ....[170]....
        /*0bc4*/ 	.word	0x0000add0
        /*0bc8*/ 	.word	0x00000002
        /*0bcc*/ 	.word	0x00000160
        /*0bd0*/ 	.short	0x010a
        /*0bd2*/ 	.byte	0xff
	.zero		1


	//   ....[171]....
        /*0bd4*/ 	.word	0x0000ae20
        /*0bd8*/ 	.word	0x00000002
        /*0bdc*/ 	.word	0x00000150
        /*0be0*/ 	.short	0x010a
        /*0be2*/ 	.byte	0xff
	.zero		1


	//   ....[172]....
        /*0be4*/ 	.word	0x0000ae80
        /*0be8*/ 	.word	0x00000000
        /*0bec*/ 	.word	0x00000160
        /*0bf0*/ 	.short	0x010a
        /*0bf2*/ 	.byte	0xff
	.zero		1


	//   ....[173]....
        /*0bf4*/ 	.word	0x0000aee0
        /*0bf8*/ 	.word	0x00000000
        /*0bfc*/ 	.word	0x00000008
        /*0c00*/ 	.short	0x010a
        /*0c02*/ 	.byte	0xff
	.zero		1


	//   ....[174]....
        /*0c04*/ 	.word	0x0000afc0
        /*0c08*/ 	.word	0x00000000
        /*0c0c*/ 	.word	0x00000008
        /*0c10*/ 	.short	0x010a
        /*0c12*/ 	.byte	0xff
	.zero		1


	//   ....[175]....
        /*0c14*/ 	.word	0x0000b010
        /*0c18*/ 	.word	0x00000000
        /*0c1c*/ 	.word	0x00000150
        /*0c20*/ 	.short	0x010a
        /*0c22*/ 	.byte	0xff
	.zero		1


	//   ....[176]....
        /*0c24*/ 	.word	0x0000b070
        /*0c28*/ 	.word	0x00000000
        /*0c2c*/ 	.word	0x00000190
        /*0c30*/ 	.short	0x010a
        /*0c32*/ 	.byte	0xff
	.zero		1


	//   ....[177]....
        /*0c34*/ 	.word	0x0000b0d0
        /*0c38*/ 	.word	0x00000000
        /*0c3c*/ 	.word	0x00000000
        /*0c40*/ 	.short	0x010a
        /*0c42*/ 	.byte	0xff
	.zero		1


	//   ....[178]....
        /*0c44*/ 	.word	0x0000b130
        /*0c48*/ 	.word	0x00000000
        /*0c4c*/ 	.word	0x00000000
        /*0c50*/ 	.short	0x010a
        /*0c52*/ 	.byte	0xff
	.zero		1


	//   ....[179]....
        /*0c54*/ 	.word	0x0000b190
        /*0c58*/ 	.word	0x00000000
        /*0c5c*/ 	.word	0x00000000
        /*0c60*/ 	.short	0x010a
        /*0c62*/ 	.byte	0xff
	.zero		1


	//   ....[180]....
        /*0c64*/ 	.word	0x0000b1f0
        /*0c68*/ 	.word	0x00000000
        /*0c6c*/ 	.word	0x00000000
        /*0c70*/ 	.short	0x010a
        /*0c72*/ 	.byte	0xff
	.zero		1


	//   ....[181]....
        /*0c74*/ 	.word	0x0000b250
        /*0c78*/ 	.word	0x00000000
        /*0c7c*/ 	.word	0x000001d0
        /*0c80*/ 	.short	0x010a
        /*0c82*/ 	.byte	0xff
	.zero		1


	//   ....[182]....
        /*0c84*/ 	.word	0x0000b2a0
        /*0c88*/ 	.word	0x0000000c
        /*0c8c*/ 	.word	0x00000150
        /*0c90*/ 	.short	0x010a
        /*0c92*/ 	.byte	0xff
	.zero		1


	//   ....[183]....
        /*0c94*/ 	.word	0x0000b300
        /*0c98*/ 	.word	0x00000000
        /*0c9c*/ 	.word	0x00000148
        /*0ca0*/ 	.short	0x010a
        /*0ca2*/ 	.byte	0xff
	.zero		1


	//   ....[184]....
        /*0ca4*/ 	.word	0x0000b360
        /*0ca8*/ 	.word	0x00000000
        /*0cac*/ 	.word	0x00000120
        /*0cb0*/ 	.short	0x010a
        /*0cb2*/ 	.byte	0xff
	.zero		1


	//   ....[185]....
        /*0cb4*/ 	.word	0x0000b3c0
        /*0cb8*/ 	.word	0x00000000
        /*0cbc*/ 	.word	0x00000128
        /*0cc0*/ 	.short	0x010a
        /*0cc2*/ 	.byte	0xff
	.zero		1


	//   ....[186]....
        /*0cc4*/ 	.word	0x0000b420
        /*0cc8*/ 	.word	0x00000000
        /*0ccc*/ 	.word	0x00000130
        /*0cd0*/ 	.short	0x010a
        /*0cd2*/ 	.byte	0xff
	.zero		1


	//   ....[187]....
        /*0cd4*/ 	.word	0x0000b480
        /*0cd8*/ 	.word	0x00000000
        /*0cdc*/ 	.word	0x00000138
        /*0ce0*/ 	.short	0x010a
        /*0ce2*/ 	.byte	0xff
	.zero		1


	//   ....[188]....
        /*0ce4*/ 	.word	0x0000b4e0
        /*0ce8*/ 	.word	0x00000000
        /*0cec*/ 	.word	0x00000120
        /*0cf0*/ 	.short	0x010a
        /*0cf2*/ 	.byte	0xff
	.zero		1


	//   ....[189]....
        /*0cf4*/ 	.word	0x0000b540
        /*0cf8*/ 	.word	0x00000000
        /*0cfc*/ 	.word	0x00000128
        /*0d00*/ 	.short	0x010a
        /*0d02*/ 	.byte	0xff
	.zero		1


	//   ....[190]....
        /*0d04*/ 	.word	0x0000b5a0
        /*0d08*/ 	.word	0x00000000
        /*0d0c*/ 	.word	0x00000130
        /*0d10*/ 	.short	0x010a
        /*0d12*/ 	.byte	0xff
	.zero		1


	//   ....[191]....
        /*0d14*/ 	.word	0x0000b5f0
        /*0d18*/ 	.word	0x00000003
        /*0d1c*/ 	.word	0x00000150
        /*0d20*/ 	.short	0x010a
        /*0d22*/ 	.byte	0xff
	.zero		1


	//   ....[192]....
        /*0d24*/ 	.word	0x0000b640
        /*0d28*/ 	.word	0x00000005
        /*0d2c*/ 	.word	0x00000100
        /*0d30*/ 	.short	0x010a
        /*0d32*/ 	.byte	0xff
	.zero		1


	//   ....[193]....
        /*0d34*/ 	.word	0x0000b690
        /*0d38*/ 	.word	0x0000005a
        /*0d3c*/ 	.word	0x00000170
        /*0d40*/ 	.short	0x010a
        /*0d42*/ 	.byte	0xff
	.zero		1


	//   ....[194]....
        /*0d44*/ 	.word	0x0000b6e0
        /*0d48*/ 	.word	0x00000067
        /*0d4c*/ 	.word	0x00000100
        /*0d50*/ 	.short	0x010a
        /*0d52*/ 	.byte	0xff
	.zero		1


	//   ....[195]....
        /*0d54*/ 	.word	0x0000b730
        /*0d58*/ 	.word	0x00000067
        /*0d5c*/ 	.word	0x00000100
        /*0d60*/ 	.short	0x010a
        /*0d62*/ 	.byte	0xff
	.zero		1


	//   ....[196]....
        /*0d64*/ 	.word	0x0000b780
        /*0d68*/ 	.word	0x00000066
        /*0d6c*/ 	.word	0x00000100
        /*0d70*/ 	.short	0x010a
        /*0d72*/ 	.byte	0xff
	.zero		1


	//----- nvinfo : EIATTR_NUM_MBARRIERS
	.align		4
.L_48:
        /*0d74*/ 	.byte	0x03, 0x38
        /*0d76*/ 	.short	0x003b


	//----- nvinfo : EIATTR_EXIT_INSTR_OFFSETS
	.align		4
        /*0d78*/ 	.byte	0x04, 0x1c
        /*0d7a*/ 	.short	(.L_50 - .L_49)


	//   ....[0]....
.L_49:
        /*0d7c*/ 	.word	0x00003350


	//   ....[1]....
        /*0d80*/ 	.word	0x00003840


	//   ....[2]....
        /*0d84*/ 	.word	0x000038a0


	//   ....[3]....
        /*0d88*/ 	.word	0x00004b40


	//   ....[4]....
        /*0d8c*/ 	.word	0x00005e50


	//   ....[5]....
        /*0d90*/ 	.word	0x00005e90


	//   ....[6]....
        /*0d94*/ 	.word	0x0000a660


	//----- nvinfo : EIATTR_MAX_THREADS
	.align		4
.L_50:
        /*0d98*/ 	.byte	0x04, 0x05
        /*0d9a*/ 	.short	(.L_52 - .L_51)
.L_51:
        /*0d9c*/ 	.word	0x00000100
        /*0da0*/ 	.word	0x00000001
        /*0da4*/ 	.word	0x00000001


	//----- nvinfo : EIATTR_CRS_STACK_SIZE
	.align		4
.L_52:
        /*0da8*/ 	.byte	0x04, 0x1e
        /*0daa*/ 	.short	(.L_54 - .L_53)
.L_53:
        /*0dac*/ 	.word	0x00000000


	//----- nvinfo : EIATTR_CBANK_PARAM_SIZE
	.align		4
.L_54:
        /*0db0*/ 	.byte	0x03, 0x19
        /*0db2*/ 	.short	0x0800


	//----- nvinfo : EIATTR_PARAM_CBANK
	.align		4
        /*0db4*/ 	.byte	0x04, 0x0a
        /*0db6*/ 	.short	(.L_56 - .L_55)
	.align		4
.L_55:
        /*0db8*/ 	.word	index@(.nv.constant0._ZN7cutlass13device_kernelINS_4gemm6kernel13GemmUniversalIN4cute5tupleIJiiiiEEENS1_10collective13CollectiveMmaINS1_35MainloopSm100TmaUmmaWarpSpecializedILi16ELi2ELi4ENS5_IJNS4_1CILi2EEESB_NSA_ILi1EEEEEEEENS5_IJNSA_ILi128EEENSA_ILi256EEENSA_ILi64EEEEEENS_12float_e5m2_tENS5_IJlSC_lEEESJ_SK_NS4_8TiledMMAINS4_8MMA_AtomIJNS4_10MMA_TraitsINS4_25SM100_MMA_F8F6F4_2x1SM_SSEJSJ_SJ_fSF_SG_NS4_17integral_constantINS4_4UMMA5MajorELSR_0EEESS_NSP_INSQ_7ScaleInELST_0EEESU_EEEEEENS4_6LayoutINS5_IJSC_SC_SC_EEENS5_IJNSA_ILi0EEESZ_SZ_EEEEENS5_IJNS4_10UnderscoreES12_S12_EEEEENS4_28SM100_TMA_2SM_LOAD_MULTICASTENS4_14ComposedLayoutINS4_7SwizzleILi2ELi4ELi3EEENS4_18smem_ptr_flag_bitsILi8EEENSX_INS5_IJNSA_ILi8EEESH_EEENS5_IJSH_SC_EEEEEEEvNS4_8identityENS4_18SM100_TMA_2SM_LOADES1F_vS1G_EENS_8epilogue10collective18CollectiveEpilogueINS1J_23Sm100TmaWarpSpecializedILi4ELi2ELi32ELb0ELb0EEEJNS5_IJSH_SG_SH_EEENS5_IJNSX_ISH_SC_EENSX_INS5_IJNSA_ILi32EEESB_EEENS5_IJSC_SF_EEEEEEEESJ_SK_SJ_SK_NS1J_6fusion15FusionCallbacksIS1N_NS1V_17LinearCombinationISJ_fSJ_fLNS_15FloatRoundStyleE2EEES1O_S1U_JEEENS4_5SM1004TMEM4LOAD26SM100_TMEM_LOAD_32dp32b32xENS4_13SM90_TMA_LOADENS16_INS17_ILi1ELi4ELi3EEES1A_NSX_INS5_IJS1B_S1Q_EEENS5_IJS1Q_SC_EEEEEEENS4_39AutoVectorizingCopyWithAssumedAlignmentILi128EEENS4_14SM90_TMA_STOREES2A_S2C_S2C_EEEvvEEEEvNT_6ParamsE)
        /*0dbc*/ 	.short	0x0380
        /*0dbe*/ 	.short	0x0800


	//----- nvinfo : EIATTR_SW_WAR
	.align		4
.L_56:
        /*0dc0*/ 	.byte	0x04, 0x36
        /*0dc2*/ 	.short	(.L_58 - .L_57)
.L_57:
        /*0dc4*/ 	.word	0x00000008
.L_58:


//--------------------- .nv.callgraph             --------------------------
	.section	.nv.callgraph,"",@"SHT_CUDA_CALLGRAPH"
	.align	4
	.sectionentsize	8
	.align		4
        /*0000*/ 	.word	0x00000000
	.align		4
        /*0004*/ 	.word	0xffffffff
	.align		4
        /*0008*/ 	.word	index@(_ZN7cutlass13device_kernelINS_4gemm6kernel13GemmUniversalIN4cute5tupleIJiiiiEEENS1_10collective13CollectiveMmaINS1_35MainloopSm100TmaUmmaWarpSpecializedILi16ELi2ELi4ENS5_IJNS4_1CILi2EEESB_NSA_ILi1EEEEEEEENS5_IJNSA_ILi128EEENSA_ILi256EEENSA_ILi64EEEEEENS_12float_e5m2_tENS5_IJlSC_lEEESJ_SK_NS4_8TiledMMAINS4_8MMA_AtomIJNS4_10MMA_TraitsINS4_25SM100_MMA_F8F6F4_2x1SM_SSEJSJ_SJ_fSF_SG_NS4_17integral_constantINS4_4UMMA5MajorELSR_0EEESS_NSP_INSQ_7ScaleInELST_0EEESU_EEEEEENS4_6LayoutINS5_IJSC_SC_SC_EEENS5_IJNSA_ILi0EEESZ_SZ_EEEEENS5_IJNS4_10UnderscoreES12_S12_EEEEENS4_28SM100_TMA_2SM_LOAD_MULTICASTENS4_14ComposedLayoutINS4_7SwizzleILi2ELi4ELi3EEENS4_18smem_ptr_flag_bitsILi8EEENSX_INS5_IJNSA_ILi8EEESH_EEENS5_IJSH_SC_EEEEEEEvNS4_8identityENS4_18SM100_TMA_2SM_LOADES1F_vS1G_EENS_8epilogue10collective18CollectiveEpilogueINS1J_23Sm100TmaWarpSpecializedILi4ELi2ELi32ELb0ELb0EEEJNS5_IJSH_SG_SH_EEENS5_IJNSX_ISH_SC_EENSX_INS5_IJNSA_ILi32EEESB_EEENS5_IJSC_SF_EEEEEEEESJ_SK_SJ_SK_NS1J_6fusion15FusionCallbacksIS1N_NS1V_17LinearCombinationISJ_fSJ_fLNS_15FloatRoundStyleE2EEES1O_S1U_JEEENS4_5SM1004TMEM4LOAD26SM100_TMEM_LOAD_32dp32b32xENS4_13SM90_TMA_LOADENS16_INS17_ILi1ELi4ELi3EEES1A_NSX_INS5_IJS1B_S1Q_EEENS5_IJS1Q_SC_EEEEEEENS4_39AutoVectorizingCopyWithAssumedAlignmentILi128EEENS4_14SM90_TMA_STOREES2A_S2C_S2C_EEEvvEEEEvNT_6ParamsE)
	.align		4
        /*000c*/ 	.word	index@(__assertfail)
	.align		4
        /*0010*/ 	.word	0x00000000
	.align		4
        /*0014*/ 	.word	0xfffffffe
	.align		4
        /*0018*/ 	.word	0x00000000
	.align		4
        /*001c*/ 	.word	0xfffffffd
	.align		4
        /*0020*/ 	.word	0x00000000
	.align		4
        /*0024*/ 	.word	0xfffffffc


//--------------------- .nv.constant4             --------------------------
	.section	.nv.constant4,"a",@progbits
	.align	8
	.align		8
.nv.constant4:
        /*0000*/ 	.dword	__assertfail
	.align		8
        /*0008*/ 	.dword	__unnamed_1
	.align		8
        /*0010*/ 	.dword	__unnamed_2
	.align		8
        /*0018*/ 	.dword	__unnamed_3
	.align		8
        /*0020*/ 	.dword	_ZN40_INTERNAL_d7bd5ddc_4_k_cu_c94d6388_383314cuda3std3__45__cpo5beginE
	.align		8
        /*0028*/ 	.dword	_ZN40_INTERNAL_d7bd5ddc_4_k_cu_c94d6388_383314cuda3std3__45__cpo3endE
	.align		8
        /*0030*/ 	.dword	_ZN40_INTERNAL_d7bd5ddc_4_k_cu_c94d6388_383314cuda3std3__45__cpo6cbeginE
	.align		8
        /*0038*/ 	.dword	_ZN40_INTERNAL_d7bd5ddc_4_k_cu_c94d6388_383314cuda3std3__45__cpo4cendE
	.align		8
        /*0040*/ 	.dword	_ZN40_INTERNAL_d7bd5ddc_4_k_cu_c94d6388_383314cuda3std3__442_GLOBAL__N__d7bd5ddc_4_k_cu_c94d6388_383316ignoreE
	.align		8
        /*0048*/ 	.dword	_ZN40_INTERNAL_d7bd5ddc_4_k_cu_c94d6388_383314cuda3std3__419piecewise_constructE
	.align		8
        /*0050*/ 	.dword	_ZN40_INTERNAL_d7bd5ddc_4_k_cu_c94d6388_383314cuda3std3__48in_placeE
	.align		8
        /*0058*/ 	.dword	_ZN40_INTERNAL_d7bd5ddc_4_k_cu_c94d6388_383314cuda3std6ranges3__45__cpo4swapE
	.align		8
        /*0060*/ 	.dword	_ZN40_INTERNAL_d7bd5ddc_4_k_cu_c94d6388_383314cuda3std6ranges3__45__cpo9iter_moveE
	.align		8
        /*0068*/ 	.dword	_ZN40_INTERNAL_d7bd5ddc_4_k_cu_c94d6388_383314cute7productE
	.align		8
        /*0070*/ 	.dword	_ZN40_INTERNAL_d7bd5ddc_4_k_cu_c94d6388_383314cute1_E
	.align		8
        /*0078*/ 	.dword	$str$25
	.align		8
        /*0080*/ 	.dword	$str$26
	.align		8
        /*0088*/ 	.dword	$str$27
	.align		8
        /*0090*/ 	.dword	$str$28


//--------------------- .text._ZN7cutlass13device_kernelINS_4gemm6kernel13GemmUniversalIN4cute5tupleIJiiiiEEENS1_10collective13CollectiveMmaINS1_35MainloopSm100TmaUmmaWarpSpecializedILi16ELi2ELi4ENS5_IJNS4_1CILi2EEESB_NSA_ILi1EEEEEEEENS5_IJNSA_ILi128EEENSA_ILi256EEENSA_ILi64EEEEEENS_12float_e5m2_tENS5_IJlSC_lEEESJ_SK_NS4_8TiledMMAINS4_8MMA_AtomIJNS4_10MMA_TraitsINS4_25SM100_MMA_F8F6F4_2x1SM_SSEJSJ_SJ_fSF_SG_NS4_17integral_constantINS4_4UMMA5MajorELSR_0EEESS_NSP_INSQ_7ScaleInELST_0EEESU_EEEEEENS4_6LayoutINS5_IJSC_SC_SC_EEENS5_IJNSA_ILi0EEESZ_SZ_EEEEENS5_IJNS4_10UnderscoreES12_S12_EEEEENS4_28SM100_TMA_2SM_LOAD_MULTICASTENS4_14ComposedLayoutINS4_7SwizzleILi2ELi4ELi3EEENS4_18smem_ptr_flag_bitsILi8EEENSX_INS5_IJNSA_ILi8EEESH_EEENS5_IJSH_SC_EEEEEEEvNS4_8identityENS4_18SM100_TMA_2SM_LOADES1F_vS1G_EENS_8epilogue10collective18CollectiveEpilogueINS1J_23Sm100TmaWarpSpecializedILi4ELi2ELi32ELb0ELb0EEEJNS5_IJSH_SG_SH_EEENS5_IJNSX_ISH_SC_EENSX_INS5_IJNSA_ILi32EEESB_EEENS5_IJSC_SF_EEEEEEEESJ_SK_SJ_SK_NS1J_6fusion15FusionCallbacksIS1N_NS1V_17LinearCombinationISJ_fSJ_fLNS_15FloatRoundStyleE2EEES1O_S1U_JEEENS4_5SM1004TMEM4LOAD26SM100_TMEM_LOAD_32dp32b32xENS4_13SM90_TMA_LOADENS16_INS17_ILi1ELi4ELi3EEES1A_NSX_INS5_IJS1B_S1Q_EEENS5_IJS1Q_SC_EEEEEEENS4_39AutoVectorizingCopyWithAssumedAlignmentILi128EEENS4_14SM90_TMA_STOREES2A_S2C_S2C_EEEvvEEEEvNT_6ParamsE --------------------------
	.section	.text._ZN7cutlass13device_kernelINS_4gemm6kernel13GemmUniversalIN4cute5tupleIJiiiiEEENS1_10collective13CollectiveMmaINS1_35MainloopSm100TmaUmmaWarpSpecializedILi16ELi2ELi4ENS5_IJNS4_1CILi2EEESB_NSA_ILi1EEEEEEEENS5_IJNSA_ILi128EEENSA_ILi256EEENSA_ILi64EEEEEENS_12float_e5m2_tENS5_IJlSC_lEEESJ_SK_NS4_8TiledMMAINS4_8MMA_AtomIJNS4_10MMA_TraitsINS4_25SM100_MMA_F8F6F4_2x1SM_SSEJSJ_SJ_fSF_SG_NS4_17integral_constantINS4_4UMMA5MajorELSR_0EEESS_NSP_INSQ_7ScaleInELST_0EEESU_EEEEEENS4_6LayoutINS5_IJSC_SC_SC_EEENS5_IJNSA_ILi0EEESZ_SZ_EEEEENS5_IJNS4_10UnderscoreES12_S12_EEEEENS4_28SM100_TMA_2SM_LOAD_MULTICASTENS4_14ComposedLayoutINS4_7SwizzleILi2ELi4ELi3EEENS4_18smem_ptr_flag_bitsILi8EEENSX_INS5_IJNSA_ILi8EEESH_EEENS5_IJSH_SC_EEEEEEEvNS4_8identityENS4_18SM100_TMA_2SM_LOADES1F_vS1G_EENS_8epilogue10collective18CollectiveEpilogueINS1J_23Sm100TmaWarpSpecializedILi4ELi2ELi32ELb0ELb0EEEJNS5_IJSH_SG_SH_EEENS5_IJNSX_ISH_SC_EENSX_INS5_IJNSA_ILi32EEESB_EEENS5_IJSC_SF_EEEEEEEESJ_SK_SJ_SK_NS1J_6fusion15FusionCallbacksIS1N_NS1V_17LinearCombinationISJ_fSJ_fLNS_15FloatRoundStyleE2EEES1O_S1U_JEEENS4_5SM1004TMEM4LOAD26SM100_TMEM_LOAD_32dp32b32xENS4_13SM90_TMA_LOADENS16_INS17_ILi1ELi4ELi3EEES1A_NSX_INS5_IJS1B_S1Q_EEENS5_IJS1Q_SC_EEEEEEENS4_39AutoVectorizingCopyWithAssumedAlignmentILi128EEENS4_14SM90_TMA_STOREES2A_S2C_S2C_EEEvvEEEEvNT_6ParamsE,"ax",@progbits
	.align	128
.text._ZN7cutlass13device_kernelINS_4gemm6kernel13GemmUniversalIN4cute5tupleIJiiiiEEENS1_10collective13CollectiveMmaINS1_35MainloopSm100TmaUmmaWarpSpecializedILi16ELi2ELi4ENS5_IJNS4_1CILi2EEESB_NSA_ILi1EEEEEEEENS5_IJNSA_ILi128EEENSA_ILi256EEENSA_ILi64EEEEEENS_12float_e5m2_tENS5_IJlSC_lEEESJ_SK_NS4_8TiledMMAINS4_8MMA_AtomIJNS4_10MMA_TraitsINS4_25SM100_MMA_F8F6F4_2x1SM_SSEJSJ_SJ_fSF_SG_NS4_17integral_constantINS4_4UMMA5MajorELSR_0EEESS_NSP_INSQ_7ScaleInELST_0EEESU_EEEEEENS4_6LayoutINS5_IJSC_SC_SC_EEENS5_IJNSA_ILi0EEESZ_SZ_EEEEENS5_IJNS4_10UnderscoreES12_S12_EEEEENS4_28SM100_TMA_2SM_LOAD_MULTICASTENS4_14ComposedLayoutINS4_7SwizzleILi2ELi4ELi3EEENS4_18smem_ptr_flag_bitsILi8EEENSX_INS5_IJNSA_ILi8EEESH_EEENS5_IJSH_SC_EEEEEEEvNS4_8identityENS4_18SM100_TMA_2SM_LOADES1F_vS1G_EENS_8epilogue10collective18CollectiveEpilogueINS1J_23Sm100TmaWarpSpecializedILi4ELi2ELi32ELb0ELb0EEEJNS5_IJSH_SG_SH_EEENS5_IJNSX_ISH_SC_EENSX_INS5_IJNSA_ILi32EEESB_EEENS5_IJSC_SF_EEEEEEEESJ_SK_SJ_SK_NS1J_6fusion15FusionCallbacksIS1N_NS1V_17LinearCombinationISJ_fSJ_fLNS_15FloatRoundStyleE2EEES1O_S1U_JEEENS4_5SM1004TMEM4LOAD26SM100_TMEM_LOAD_32dp32b32xENS4_13SM90_TMA_LOADENS16_INS17_ILi1ELi4ELi3EEES1A_NSX_INS5_IJS1B_S1Q_EEENS5_IJS1Q_SC_EEEEEEENS4_39AutoVectorizingCopyWithAssumedAlignmentILi128EEENS4_14SM90_TMA_STOREES2A_S2C_S2C_EEEvvEEEEvNT_6ParamsE:
        .type           _ZN7cutlass13device_kernelINS_4gemm6kernel13GemmUniversalIN4cute5tupleIJiiiiEEENS1_10collective13CollectiveMmaINS1_35MainloopSm100TmaUmmaWarpSpecializedILi16ELi2ELi4ENS5_IJNS4_1CILi2EEESB_NSA_ILi1EEEEEEEENS5_IJNSA_ILi128EEENSA_ILi256EEENSA_ILi64EEEEEENS_12float_e5m2_tENS5_IJlSC_lEEESJ_SK_NS4_8TiledMMAINS4_8MMA_AtomIJNS4_10MMA_TraitsINS4_25SM100_MMA_F8F6F4_2x1SM_SSEJSJ_SJ_fSF_SG_NS4_17integral_constantINS4_4UMMA5MajorELSR_0EEESS_NSP_INSQ_7ScaleInELST_0EEESU_EEEEEENS4_6LayoutINS5_IJSC_SC_SC_EEENS5_IJNSA_ILi0EEESZ_SZ_EEEEENS5_IJNS4_10UnderscoreES12_S12_EEEEENS4_28SM100_TMA_2SM_LOAD_MULTICASTENS4_14ComposedLayoutINS4_7SwizzleILi2ELi4ELi3EEENS4_18smem_ptr_flag_bitsILi8EEENSX_INS5_IJNSA_ILi8EEESH_EEENS5_IJSH_SC_EEEEEEEvNS4_8identityENS4_18SM100_TMA_2SM_LOADES1F_vS1G_EENS_8epilogue10collective18CollectiveEpilogueINS1J_23Sm100TmaWarpSpecializedILi4ELi2ELi32ELb0ELb0EEEJNS5_IJSH_SG_SH_EEENS5_IJNSX_ISH_SC_EENSX_INS5_IJNSA_ILi32EEESB_EEENS5_IJSC_SF_EEEEEEEESJ_SK_SJ_SK_NS1J_6fusion15FusionCallbacksIS1N_NS1V_17LinearCombinationISJ_fSJ_fLNS_15FloatRoundStyleE2EEES1O_S1U_JEEENS4_5SM1004TMEM4LOAD26SM100_TMEM_LOAD_32dp32b32xENS4_13SM90_TMA_LOADENS16_INS17_ILi1ELi4ELi3EEES1A_NSX_INS5_IJS1B_S1Q_EEENS5_IJS1Q_SC_EEEEEEENS4_39AutoVectorizingCopyWithAssumedAlignmentILi128EEENS4_14SM90_TMA_STOREES2A_S2C_S2C_EEEvvEEEEvNT_6ParamsE,@function
        .size           _ZN7cutlass13device_kernelINS_4gemm6kernel13GemmUniversalIN4cute5tupleIJiiiiEEENS1_10collective13CollectiveMmaINS1_35MainloopSm100TmaUmmaWarpSpecializedILi16ELi2ELi4ENS5_IJNS4_1CILi2EEESB_NSA_ILi1EEEEEEEENS5_IJNSA_ILi128EEENSA_ILi256EEENSA_ILi64EEEEEENS_12float_e5m2_tENS5_IJlSC_lEEESJ_SK_NS4_8TiledMMAINS4_8MMA_AtomIJNS4_10MMA_TraitsINS4_25SM100_MMA_F8F6F4_2x1SM_SSEJSJ_SJ_fSF_SG_NS4_17integral_constantINS4_4UMMA5MajorELSR_0EEESS_NSP_INSQ_7ScaleInELST_0EEESU_EEEEEENS4_6LayoutINS5_IJSC_SC_SC_EEENS5_IJNSA_ILi0EEESZ_SZ_EEEEENS5_IJNS4_10UnderscoreES12_S12_EEEEENS4_28SM100_TMA_2SM_LOAD_MULTICASTENS4_14ComposedLayoutINS4_7SwizzleILi2ELi4ELi3EEENS4_18smem_ptr_flag_bitsILi8EEENSX_INS5_IJNSA_ILi8EEESH_EEENS5_IJSH_SC_EEEEEEEvNS4_8identityENS4_18SM100_TMA_2SM_LOADES1F_vS1G_EENS_8epilogue10collective18CollectiveEpilogueINS1J_23Sm100TmaWarpSpecializedILi4ELi2ELi32ELb0ELb0EEEJNS5_IJSH_SG_SH_EEENS5_IJNSX_ISH_SC_EENSX_INS5_IJNSA_ILi32EEESB_EEENS5_IJSC_SF_EEEEEEEESJ_SK_SJ_SK_NS1J_6fusion15FusionCallbacksIS1N_NS1V_17LinearCombinationISJ_fSJ_fLNS_15FloatRoundStyleE2EEES1O_S1U_JEEENS4_5SM1004TMEM4LOAD26SM100_TMEM_LOAD_32dp32b32xENS4_13SM90_TMA_LOADENS16_INS17_ILi1ELi4ELi3EEES1A_NSX_INS5_IJS1B_S1Q_EEENS5_IJS1Q_SC_EEEEEEENS4_39AutoVectorizingCopyWithAssumedAlignmentILi128EEENS4_14SM90_TMA_STOREES2A_S2C_S2C_EEEvvEEEEvNT_6ParamsE,(.L_x_228 - _ZN7cutlass13device_kernelINS_4gemm6kernel13GemmUniversalIN4cute5tupleIJiiiiEEENS1_10collective13CollectiveMmaINS1_35MainloopSm100TmaUmmaWarpSpecializedILi16ELi2ELi4ENS5_IJNS4_1CILi2EEESB_NSA_ILi1EEEEEEEENS5_IJNSA_ILi128EEENSA_ILi256EEENSA_ILi64EEEEEENS_12float_e5m2_tENS5_IJlSC_lEEESJ_SK_NS4_8TiledMMAINS4_8MMA_AtomIJNS4_10MMA_TraitsINS4_25SM100_MMA_F8F6F4_2x1SM_SSEJSJ_SJ_fSF_SG_NS4_17integral_constantINS4_4UMMA5MajorELSR_0EEESS_NSP_INSQ_7ScaleInELST_0EEESU_EEEEEENS4_6LayoutINS5_IJSC_SC_SC_EEENS5_IJNSA_ILi0EEESZ_SZ_EEEEENS5_IJNS4_10UnderscoreES12_S12_EEEEENS4_28SM100_TMA_2SM_LOAD_MULTICASTENS4_14ComposedLayoutINS4_7SwizzleILi2ELi4ELi3EEENS4_18smem_ptr_flag_bitsILi8EEENSX_INS5_IJNSA_ILi8EEESH_EEENS5_IJSH_SC_EEEEEEEvNS4_8identityENS4_18SM100_TMA_2SM_LOADES1F_vS1G_EENS_8epilogue10collective18CollectiveEpilogueINS1J_23Sm100TmaWarpSpecializedILi4ELi2ELi32ELb0ELb0EEEJNS5_IJSH_SG_SH_EEENS5_IJNSX_ISH_SC_EENSX_INS5_IJNSA_ILi32EEESB_EEENS5_IJSC_SF_EEEEEEEESJ_SK_SJ_SK_NS1J_6fusion15FusionCallbacksIS1N_NS1V_17LinearCombinationISJ_fSJ_fLNS_15FloatRoundStyleE2EEES1O_S1U_JEEENS4_5SM1004TMEM4LOAD26SM100_TMEM_LOAD_32dp32b32xENS4_13SM90_TMA_LOADENS16_INS17_ILi1ELi4ELi3EEES1A_NSX_INS5_IJS1B_S1Q_EEENS5_IJS1Q_SC_EEEEEEENS4_39AutoVectorizingCopyWithAssumedAlignmentILi128EEENS4_14SM90_TMA_STOREES2A_S2C_S2C_EEEvvEEEEvNT_6ParamsE)
        .other          _ZN7cutlass13device_kernelINS_4gemm6kernel13GemmUniversalIN4cute5tupleIJiiiiEEENS1_10collective13CollectiveMmaINS1_35MainloopSm100TmaUmmaWarpSpecializedILi16ELi2ELi4ENS5_IJNS4_1CILi2EEESB_NSA_ILi1EEEEEEEENS5_IJNSA_ILi128EEENSA_ILi256EEENSA_ILi64EEEEEENS_12float_e5m2_tENS5_IJlSC_lEEESJ_SK_NS4_8TiledMMAINS4_8MMA_AtomIJNS4_10MMA_TraitsINS4_25SM100_MMA_F8F6F4_2x1SM_SSEJSJ_SJ_fSF_SG_NS4_17integral_constantINS4_4UMMA5MajorELSR_0EEESS_NSP_INSQ_7ScaleInELST_0EEESU_EEEEEENS4_6LayoutINS5_IJSC_SC_SC_EEENS5_IJNSA_ILi0EEESZ_SZ_EEEEENS5_IJNS4_10UnderscoreES12_S12_EEEEENS4_28SM100_TMA_2SM_LOAD_MULTICASTENS4_14ComposedLayoutINS4_7SwizzleILi2ELi4ELi3EEENS4_18smem_ptr_flag_bitsILi8EEENSX_INS5_IJNSA_ILi8EEESH_EEENS5_IJSH_SC_EEEEEEEvNS4_8identityENS4_18SM100_TMA_2SM_LOADES1F_vS1G_EENS_8epilogue10collective18CollectiveEpilogueINS1J_23Sm100TmaWarpSpecializedILi4ELi2ELi32ELb0ELb0EEEJNS5_IJSH_SG_SH_EEENS5_IJNSX_ISH_SC_EENSX_INS5_IJNSA_ILi32EEESB_EEENS5_IJSC_SF_EEEEEEEESJ_SK_SJ_SK_NS1J_6fusion15FusionCallbacksIS1N_NS1V_17LinearCombinationISJ_fSJ_fLNS_15FloatRoundStyleE2EEES1O_S1U_JEEENS4_5SM1004TMEM4LOAD26SM100_TMEM_LOAD_32dp32b32xENS4_13SM90_TMA_LOADENS16_INS17_ILi1ELi4ELi3EEES1A_NSX_INS5_IJS1B_S1Q_EEENS5_IJS1Q_SC_EEEEEEENS4_39AutoVectorizingCopyWithAssumedAlignmentILi128EEENS4_14SM90_TMA_STOREES2A_S2C_S2C_EEEvvEEEEvNT_6ParamsE,@"STO_CUDA_ENTRY STV_DEFAULT"
_ZN7cutlass13device_kernelINS_4gemm6kernel13GemmUniversalIN4cute5tupleIJiiiiEEENS1_10collective13CollectiveMmaINS1_35MainloopSm100TmaUmmaWarpSpecializedILi16ELi2ELi4ENS5_IJNS4_1CILi2EEESB_NSA_ILi1EEEEEEEENS5_IJNSA_ILi128EEENSA_ILi256EEENSA_ILi64EEEEEENS_12float_e5m2_tENS5_IJlSC_lEEESJ_SK_NS4_8TiledMMAINS4_8MMA_AtomIJNS4_10MMA_TraitsINS4_25SM100_MMA_F8F6F4_2x1SM_SSEJSJ_SJ_fSF_SG_NS4_17integral_constantINS4_4UMMA5MajorELSR_0EEESS_NSP_INSQ_7ScaleInELST_0EEESU_EEEEEENS4_6LayoutINS5_IJSC_SC_SC_EEENS5_IJNSA_ILi0EEESZ_SZ_EEEEENS5_IJNS4_10UnderscoreES12_S12_EEEEENS4_28SM100_TMA_2SM_LOAD_MULTICASTENS4_14ComposedLayoutINS4_7SwizzleILi2ELi4ELi3EEENS4_18smem_ptr_flag_bitsILi8EEENSX_INS5_IJNSA_ILi8EEESH_EEENS5_IJSH_SC_EEEEEEEvNS4_8identityENS4_18SM100_TMA_2SM_LOADES1F_vS1G_EENS_8epilogue10collective18CollectiveEpilogueINS1J_23Sm100TmaWarpSpecializedILi4ELi2ELi32ELb0ELb0EEEJNS5_IJSH_SG_SH_EEENS5_IJNSX_ISH_SC_EENSX_INS5_IJNSA_ILi32EEESB_EEENS5_IJSC_SF_EEEEEEEESJ_SK_SJ_SK_NS1J_6fusion15FusionCallbacksIS1N_NS1V_17LinearCombinationISJ_fSJ_fLNS_15FloatRoundStyleE2EEES1O_S1U_JEEENS4_5SM1004TMEM4LOAD26SM100_TMEM_LOAD_32dp32b32xENS4_13SM90_TMA_LOADENS16_INS17_ILi1ELi4ELi3EEES1A_NSX_INS5_IJS1B_S1Q_EEENS5_IJS1Q_SC_EEEEEEENS4_39AutoVectorizingCopyWithAssumedAlignmentILi128EEENS4_14SM90_TMA_STOREES2A_S2C_S2C_EEEvvEEEEvNT_6ParamsE:
[----:B------:R-:W1:Y:S01]  /*0000*/  LDC R1, c[0x0][0x37c] ;  /* 0x0000df00ff017b82 */ /* 0x000e620000000800 */
[----:B------:R-:W2:Y:S01]  /*0010*/  S2R R97, SR_TID.X ;  /* 0x0000000000617919 */ /* 0x000ea20000002100 */
[----:B------:R-:W3:Y:S06]  /*0020*/  LDCU.64 UR8, c[0x0][0x890] ;  /* 0x00011200ff0877ac */ /* 0x000eec0008000a00 */
[----:B------:R-:W4:Y:S01]  /*0030*/  S2UR UR58, SR_CgaCtaId ;  /* 0x00000000003a79c3 */ /* 0x000f220000008800 */
[----:B------:R-:W-:Y:S02]  /*0040*/  PRMT R86, RZ, 0x7610, R86 ;  /* 0x00007610ff567816 */ /* 0x000fe40000000056 */
[----:B------:R-:W-:Y:S01]  /*0050*/  ELECT P1, URZ, PT ;  /* 0x0000000000ff782f */ /* 0x000fe20003820000 */
[----:B---3--:R-:W-:-:S04]  /*0060*/  UISETP.NE.U32.AND UP0, UPT, UR8, URZ, UPT ;  /* 0x000000ff0800728c */ /* 0x008fc8000bf05070 */
[----:B------:R-:W-:Y:S02]  /*0070*/  UISETP.NE.AND.EX UP0, UPT, UR9, URZ, UPT, UP0 ;  /* 0x000000ff0900728c */ /* 0x000fe4000bf05300 */
[----:B----4-:R-:W-:Y:S02]  /*0080*/  ULOP3.LUT UR33, UR58, 0x1, URZ, 0xc0, !UPT ;  /* 0x000000013a217892 */ /* 0x010fe4000f8ec0ff */
[----:B------:R-:W-:Y:S01]  /*0090*/  ULOP3.LUT UR34, UR58, 0x1, URZ, 0x3c, !UPT ;  /* 0x000000013a227892 */ /* 0x000fe2000f8e3cff */
[----:B--2---:R-:W-:-:S05]  /*00a0*/  SHF.R.U32.HI R87, RZ, 0x5, R97 ;  /* 0x00000005ff577819 */ /* 0x004fca0000011661 */
[----:B------:R-:W2:Y:S02]  /*00b0*/  SHFL.IDX PT, R0, R87, RZ, 0x1f ;  /* 0x00001fff57007589 */ /* 0x000ea400000e0000 */
[----:B--2---:R-:W-:Y:S01]  /*00c0*/  R2UR UR13, R0 ;  /* 0x00000000000d72ca */ /* 0x004fe200000e0000 */
[----:B-1----:R-:W-:-:S14]  /*00d0*/  BRA.U UP0, `(.L_x_0) ;  /* 0x0000000100307547 */ /* 0x002fdc000b800000 */
[----:B------:R-:W1:Y:S02]  /*00e0*/  LDCU.64 UR4, c[0x0][0x888] ;  /* 0x00011100ff0477ac */ /* 0x000e640008000a00 */
[----:B-1----:R-:W-:-:S04]  /*00f0*/  UISETP.NE.U32.AND UP0, UPT, UR4, URZ, UPT ;  /* 0x000000ff0400728c */ /* 0x002fc8000bf05070 */
[----:B------:R-:W-:-:S09]  /*0100*/  UISETP.NE.AND.EX UP0, UPT, UR5, URZ, UPT, UP0 ;  /* 0x000000ff0500728c */ /* 0x000fd2000bf05300 */
[----:B------:R-:W-:Y:S05]  /*0110*/  BRA.U !UP0, `(.L_x_1) ;  /* 0x0000000108147547 */ /* 0x000fea000b800000 */
[----:B------:R-:W1:Y:S01]  /*0120*/  LDC.64 R2, c[0x0][0x888] ;  /* 0x00022200ff027b82 */ /* 0x000e620000000a00 */
[----:B------:R-:W1:Y:S02]  /*0130*/  LDCU.64 UR4, c[0x0][0x358] ;  /* 0x00006b00ff0477ac */ /* 0x000e640008000a00 */
[----:B-1----:R1:W5:Y:S01]  /*0140*/  LDG.E R41, desc[UR4][R2.64] ;  /* 0x0000000402297981 */ /* 0x002362000c1e1900 */
[----:B------:R-:W-:Y:S01]  /*0150*/  HFMA2 R86, -RZ, RZ, 0, 5.9604644775390625e-08 ;  /* 0x00000001ff567431 */ /* 0x000fe200000001ff */
[----:B------:R-:W-:Y:S05]  /*0160*/  BRA `(.L_x_0) ;  /* 0x00000000000c7947 */ /* 0x000fea0003800000 */
.L_x_1:
[----:B------:R-:W1:Y:S01]  /*0170*/  LDCU UR4, c[0x0][0x880] ;  /* 0x00011000ff0477ac */ /* 0x000e620008000800 */
[----:B------:R-:W-:Y:S01]  /*0180*/  HFMA2 R86, -RZ, RZ, 0, 5.9604644775390625e-08 ;  /* 0x00000001ff567431 */ /* 0x000fe200000001ff */
[----:B-1----:R-:W-:-:S07]  /*0190*/  MOV R41, UR4 ;  /* 0x0000000400297c02 */ /* 0x002fce0008000f00 */
.L_x_0:
[----:B------:R-:W2:Y:S02]  /*01a0*/  LDCU.64 UR4, c[0x0][0x8b0] ;  /* 0x00011600ff0477ac */ /* 0x000ea40008000a00 */
[----:B--2---:R-:W-:-:S04]  /*01b0*/  UISETP.NE.U32.AND UP0, UPT, UR4, URZ, UPT ;  /* 0x000000ff0400728c */ /* 0x004fc8000bf05070 */
[----:B------:R-:W-:-:S09]  /*01c0*/  UISETP.NE.AND.EX UP0, UPT, UR5, URZ, UPT, UP0 ;  /* 0x000000ff0500728c */ /* 0x000fd2000bf05300 */
[----:B------:R-:W-:Y:S05]  /*01d0*/  BRA.U UP0, `(.L_x_2) ;  /* 0x0000000100287547 */ /* 0x000fea000b800000 */
[----:B------:R-:W2:Y:S02]  /*01e0*/  LDCU.64 UR4, c[0x0][0x8a8] ;  /* 0x00011500ff0477ac */ /* 0x000ea40008000a00 */
[----:B--2---:R-:W-:-:S04]  /*01f0*/  UISETP.NE.U32.AND UP0, UPT, UR4, URZ, UPT ;  /* 0x000000ff0400728c */ /* 0x004fc8000bf05070 */
[----:B------:R-:W-:-:S09]  /*0200*/  UISETP.NE.AND.EX UP0, UPT, UR5, URZ, UPT, UP0 ;  /* 0x000000ff0500728c */ /* 0x000fd2000bf05300 */
[----:B------:R-:W-:Y:S05]  /*0210*/  BRA.U !UP0, `(.L_x_3) ;  /* 0x0000000108107547 */ /* 0x000fea000b800000 */
[----:B------:R-:W2:Y:S01]  /*0220*/  LDC.64 R38, c[0x0][0x8a8] ;  /* 0x00022a00ff267b82 */ /* 0x000ea20000000a00 */
[----:B------:R-:W2:Y:S02]  /*0230*/  LDCU.64 UR4, c[0x0][0x358] ;  /* 0x00006b00ff0477ac */ /* 0x000ea40008000a00 */
[----:B--2---:R2:W5:Y:S01]  /*0240*/  LDG.E R38, desc[UR4][R38.64] ;  /* 0x0000000426267981 */ /* 0x004562000c1e1900 */
[----:B------:R-:W-:Y:S05]  /*0250*/  BRA `(.L_x_2) ;  /* 0x0000000000087947 */ /* 0x000fea0003800000 */
.L_x_3:
[----:B------:R-:W2:Y:S02]  /*0260*/  LDCU UR4, c[0x0][0x8a0] ;  /* 0x00011400ff0477ac */ /* 0x000ea40008000800 */
[----:B--2---:R-:W-:Y:S02]  /*0270*/  MOV R38, UR4 ;  /* 0x0000000400267c02 */ /* 0x004fe40008000f00 */
.L_x_2:
[----:B------:R-:W-:Y:S01]  /*0280*/  IMAD.U32 R0, RZ, RZ, UR13 ;  /* 0x0000000dff007e24 */ /* 0x000fe2000f8e00ff */
[----:B------:R-:W-:Y:S04]  /*0290*/  BSSY.RECONVERGENT B0, `(.L_x_4) ;  /* 0x000000c000007945 */ /* 0x000fe80003800200 */
[C---:B------:R-:W-:Y:S02]  /*02a0*/  ISETP.NE.OR P2, PT, R0.reuse, 0x1, !P1 ;  /* 0x000000010000780c */ /* 0x040fe40004f45670 */
[----:B------:R-:W-:-:S11]  /*02b0*/  ISETP.NE.OR P0, PT, R0, 0x3, !P1 ;  /* 0x000000030000780c */ /* 0x000fd60004f05670 */
[----:B------:R-:W-:Y:S05]  /*02c0*/  @P2 BRA `(.L_x_5) ;  /* 0x0000000000202947 */ /* 0x000fea0003800000 */
[----:B------:R-:W3:Y:S02]  /*02d0*/  LDCU.64 UR4, c[0x0][0x348] ;  /* 0x00006900ff0477ac */ /* 0x000ee40008000a00 */
[----:B---3--:R-:W-:Y:S02]  /*02e0*/  UIADD3 UR6, UP1, UPT, UR4, 0x80, URZ ;  /* 0x0000008004067890 */ /* 0x008fe4000ff3e0ff */
[----:B------:R-:W-:Y:S02]  /*02f0*/  UIADD3 UR4, UP0, UPT, UR4, 0x180, URZ ;  /* 0x0000018004047890 */ /* 0x000fe4000ff1e0ff */
[----:B------:R-:W-:Y:S02]  /*0300*/  UIADD3.X UR7, UPT, UPT, URZ, UR5, URZ, UP1, !UPT ;  /* 0x00000005ff077290 */ /* 0x000fe40008ffe4ff */
[----:B------:R-:W-:-:S07]  /*0310*/  UIADD3.X UR5, UPT, UPT, URZ, UR5, URZ, UP0, !UPT ;  /* 0x00000005ff057290 */ /* 0x000fce00087fe4ff */
[----:B------:R3:W-:Y:S02]  /*0320*/  UTMACCTL.PF [UR6] ;  /* 0x00000000060079b9 */ /* 0x0007e40008040000 */
[----:B------:R3:W-:Y:S02]  /*0330*/  UTMACCTL.PF [UR4] ;  /* 0x00000000040079b9 */ /* 0x0007e40008040000 */
[----:B---3--:R-:W-:Y:S01]  /*0340*/  NOP ;  /* 0x0000000000007918 */ /* 0x008fe20000000000 */
.L_x_5:
[----:B------:R-:W-:Y:S05]  /*0350*/  BSYNC.RECONVERGENT B0 ;  /* 0x0000000000007941 */ /* 0x000fea0003800200 */
.L_x_4:
[----:B------:R-:W-:Y:S04]  /*0360*/  BSSY.RECONVERGENT B0, `(.L_x_6) ;  /* 0x000000a000007945 */ /* 0x000fe80003800200 */
        /* <DEDUP_REMOVED lines=9> */
.L_x_7:
[----:B------:R-:W-:Y:S05]  /*0400*/  BSYNC.RECONVERGENT B0 ;  /* 0x0000000000007941 */ /* 0x000fea0003800200 */
.L_x_6:
[----:B------:R-:W3:Y:S01]  /*0410*/  LDCU.64 UR4, c[0x0][0x888] ;  /* 0x00011100ff0477ac */ /* 0x000ee20008000a00 */
[----:B------:R-:W-:Y:S02]  /*0420*/  UISETP.EQ.U32.AND UP1, UPT, UR8, URZ, UPT ;  /* 0x000000ff0800728c */ /* 0x000fe4000bf22070 */
[----:B------:R-:W-:Y:S02]  /*0430*/  UPLOP3.LUT UP3, UPT, UPT, UPT, UPT, 0x80, 0x8 ;  /* 0x000000000008789c */ /* 0x000fe40003f6f070 */
[----:B---3--:R-:W-:-:S04]  /*0440*/  UISETP.NE.U32.AND UP0, UPT, UR4, URZ, UPT ;  /* 0x000000ff0400728c */ /* 0x008fc8000bf05070 */
[----:B------:R-:W-:-:S04]  /*0450*/  UISETP.NE.AND.EX UP0, UPT, UR5, URZ, UPT, UP0 ;  /* 0x000000ff0500728c */ /* 0x000fc8000bf05300 */
[----:B------:R-:W-:-:S04]  /*0460*/  UISETP.EQ.OR.EX UP2, UPT, UR9, URZ, !UP0, UP1 ;  /* 0x000000ff0900728c */ /* 0x000fc8000c742710 */
[----:B------:R-:W-:-:S06]  /*0470*/  UP2UR UR4, UPR, URZ, 0x4 ;  /* 0x00000004ff047883 */ /* 0x000fcc0008000000 */
[----:B------:R-:W-:Y:S01]  /*0480*/  MOV R89, UR4 ;  /* 0x0000000400597c02 */ /* 0x000fe20008000f00 */
[----:B------:R-:W-:Y:S06]  /*0490*/  BRA.U !UP2, `(.L_x_8) ;  /* 0x000000010a207547 */ /* 0x000fec000b800000 */
[----:B------:R-:W-:Y:S01]  /*04a0*/  UISETP.NE.U32.AND UP1, UPT, UR8, URZ, UPT ;  /* 0x000000ff0800728c */ /* 0x000fe2000bf25070 */
[----:B-----5:R-:W-:Y:S01]  /*04b0*/  FSETP.NEU.AND P0, PT, R41, RZ, PT ;  /* 0x000000ff2900720b */ /* 0x020fe20003f0d000 */
[----:B------:R-:W-:Y:S02]  /*04c0*/  USEL UR4, URZ, 0xffffffff, UP0 ;  /* 0xffffffffff047887 */ /* 0x000fe40008000000 */
[----:B------:R-:W-:-:S10]  /*04d0*/  UISETP.NE.AND.EX UP1, UPT, UR9, URZ, UPT, UP1 ;  /* 0x000000ff0900728c */ /* 0x000fd4000bf25310 */
[----:B------:R-:W-:Y:S01]  /*04e0*/  VOTEU.ANY UP0, P0 ;  /* 0x0000000000ff7886 */ /* 0x000fe20000000100 */
[----:B------:R-:W-:-:S04]  /*04f0*/  @!UP1 USEL UR4, URZ, 0xffffffff, UP0 ;  /* 0xffffffffff049887 */ /* 0x000fc80008000000 */
[----:B------:R-:W-:-:S04]  /*0500*/  ULOP3.LUT UR4, UR4, 0x1, URZ, 0xc0, !UPT ;  /* 0x0000000104047892 */ /* 0x000fc8000f8ec0ff */
[----:B------:R-:W-:-:S11]  /*0510*/  UISETP.NE.U32.AND UP3, UPT, UR4, 0x1, UPT ;  /* 0x000000010400788c */ /* 0x000fd6000bf65070 */
.L_x_8:
[----:B------:R-:W3:Y:S01]  /*0520*/  SHFL.IDX PT, R0, R87, RZ, 0x1f ;  /* 0x00001fff57007589 */ /* 0x000ee200000e0000 */
[----:B------:R-:W-:-:S04]  /*0530*/  UISETP.NE.AND UP0, UPT, UR13, 0x2, UPT ;  /* 0x000000020d00788c */ /* 0x000fc8000bf05270 */
[----:B------:R-:W-:Y:S02]  /*0540*/  UISETP.EQ.AND UP1, UPT, UR33, URZ, !UP0 ;  /* 0x000000ff2100728c */ /* 0x000fe4000c722270 */
[----:B------:R-:W-:-:S04]  /*0550*/  USEL UR53, URZ, 0x1, UP0 ;  /* 0x00000001ff357887 */ /* 0x000fc80008000000 */
[----:B------:R-:W-:Y:S02]  /*0560*/  PLOP3.LUT P3, PT, P1, PT, UP1, 0x80, 0x8 ;  /* 0x000000000008781c */ /* 0x000fe40000f6f018 */
[----:B---3--:R-:W-:-:S13]  /*0570*/  ISETP.NE.AND P0, PT, R0, RZ, PT ;  /* 0x000000ff0000720c */ /* 0x008fda0003f05270 */
[----:B------:R-:W-:Y:S05]  /*0580*/  @P0 BRA `(.L_x_9) ;  /* 0x0000000000c00947 */ /* 0x000fea0003800000 */
[----:B------:R-:W-:Y:S01]  /*0590*/  ELECT P0, URZ, PT ;  /* 0x0000000000ff782f */ /* 0x000fe20003800000 */
[----:B------:R-:W-:-:S12]  /*05a0*/  BSSY.RECONVERGENT B0, `(.L_x_9) ;  /* 0x000002e000007945 */ /* 0x000fd80003800200 */
[----:B------:R-:W-:Y:S05]  /*05b0*/  @!P0 BRA `(.L_x_10) ;  /* 0x0000000000b08947 */ /* 0x000fea0003800000 */
[----:B------:R-:W-:Y:S01]  /*05c0*/  UMOV UR4, 0x400 ;  /* 0x0000040000047882 */ /* 0x000fe20000000000 */
[----:B------:R-:W-:Y:S01]  /*05d0*/  UMOV UR8, 0x1 ;  /* 0x0000000100087882 */ /* 0x000fe20000000000 */
[----:B------:R-:W-:Y:S01]  /*05e0*/  UMOV UR6, 0x2 ;  /* 0x0000000200067882 */ /* 0x000fe20000000000 */
[----:B------:R-:W-:Y:S02]  /*05f0*/  ULEA UR4, UR58, UR4, 0x18 ;  /* 0x000000043a047291 */ /* 0x000fe4000f8ec0ff */
[----:B------:R-:W-:-:S04]  /*0600*/  UIADD3 UR8, UPT, UPT, -UR8, 0x100000, URZ ;  /* 0x0010000008087890 */ /* 0x000fc8000fffe1ff */
[----:B------:R-:W-:Y:S02]  /*0610*/  USHF.L.U32 UR9, UR8, 0xb, URZ ;  /* 0x0000000b08097899 */ /* 0x000fe400080006ff */
[----:B------:R-:W-:Y:S02]  /*0620*/  USHF.L.U32 UR8, UR8, 0x1, URZ ;  /* 0x0000000108087899 */ /* 0x000fe400080006ff */
[----:B------:R-:W-:-:S04]  /*0630*/  UIADD3 UR6, UPT, UPT, -UR6, 0x100000, URZ ;  /* 0x0010000006067890 */ /* 0x000fc8000fffe1ff */
[----:B------:R-:W-:Y:S02]  /*0640*/  USHF.L.U32 UR7, UR6, 0xb, URZ ;  /* 0x0000000b06077899 */ /* 0x000fe400080006ff */
[----:B------:R-:W-:Y:S01]  /*0650*/  USHF.L.U32 UR6, UR6, 0x1, URZ ;  /* 0x0000000106067899 */ /* 0x000fe200080006ff */
[----:B------:R-:W3:Y:S03]  /*0660*/  FENCE.VIEW.ASYNC.S ;  /* 0x00000000000073c6 */ /* 0x000ee60000000000 */
[----:B---3--:R3:W4:Y:S08]  /*0670*/  SYNCS.EXCH.64 URZ, [UR4], UR8 ;  /* 0x0000000804ff75b2 */ /* 0x0087300008000100 */
[----:B------:R3:W1:Y:S01]  /*0680*/  SYNCS.EXCH.64 URZ, [UR4+0x80], UR6 ;  /* 0x0000800604ff75b2 */ /* 0x0006620008000100 */
        /* <DEDUP_REMOVED lines=29> */
[----:B------:R3:W1:Y:S02]  /*0860*/  SYNCS.EXCH.64 URZ, [UR4+0xf8], UR6 ;  /* 0x0000f80604ff75b2 */ /* 0x0006640008000100 */
[----:B---34-:R-:W-:Y:S01]  /*0870*/  NOP ;  /* 0x0000000000007918 */ /* 0x018fe20000000000 */
.L_x_10:
[----:B------:R-:W-:Y:S05]  /*0880*/  BSYNC.RECONVERGENT B0 ;  /* 0x0000000000007941 */ /* 0x000fea0003800200 */
.L_x_9:
[----:B------:R-:W3:Y:S01]  /*0890*/  SHFL.IDX PT, R0, R87, RZ, 0x1f ;  /* 0x00001fff57007589 */ /* 0x000ee200000e0000 */
[----:B------:R-:W-:Y:S01]  /*08a0*/  NOP ;  /* 0x0000000000007918 */ /* 0x000fe20000000000 */
[----:B---3--:R-:W-:-:S13]  /*08b0*/  ISETP.NE.AND P0, PT, R0, 0x1, PT ;  /* 0x000000010000780c */ /* 0x008fda0003f05270 */
[----:B------:R-:W-:Y:S05]  /*08c0*/  @P0 BRA `(.L_x_11) ;  /* 0x0000000000540947 */ /* 0x000fea0003800000 */
        /* <DEDUP_REMOVED lines=10> */
[----:B------:R-:W-:Y:S01]  /*0970*/  ELECT P0, URZ, PT ;  /* 0x0000000000ff782f */ /* 0x000fe20003800000 */
[----:B------:R-:W3:Y:S02]  /*0980*/  FENCE.VIEW.ASYNC.S ;  /* 0x00000000000073c6 */ /* 0x000ee40000000000 */
[----:B---3--:R3:W4:Y:S08]  /*0990*/  SYNCS.EXCH.64 URZ, [UR4+0x100], UR8 ;  /* 0x0001000804ff75b2 */ /* 0x0087300008000100 */
[----:B------:R3:W1:Y:S01]  /*09a0*/  SYNCS.EXCH.64 URZ, [UR4+0x120], UR6 ;  /* 0x0001200604ff75b2 */ /* 0x0006620008000100 */
[----:B------:R3:W1:Y:S01]  /*09b0*/  SYNCS.EXCH.64 URZ, [UR4+0x108], UR8 ;  /* 0x0001080804ff75b2 */ /* 0x0006620008000100 */
[----:B------:R3:W1:Y:S01]  /*09c0*/  SYNCS.EXCH.64 URZ, [UR4+0x128], UR6 ;  /* 0x0001280604ff75b2 */ /* 0x0006620008000100 */
[----:B------:R3:W1:Y:S01]  /*09d0*/  SYNCS.EXCH.64 URZ, [UR4+0x110], UR8 ;  /* 0x0001100804ff75b2 */ /* 0x0006620008000100 */
[----:B------:R3:W1:Y:S01]  /*09e0*/  SYNCS.EXCH.64 URZ, [UR4+0x130], UR6 ;  /* 0x0001300604ff75b2 */ /* 0x0006620008000100 */
[----:B------:R3:W1:Y:S01]  /*09f0*/  SYNCS.EXCH.64 URZ, [UR4+0x118], UR8 ;  /* 0x0001180804ff75b2 */ /* 0x0006620008000100 */
[----:B------:R3:W1:Y:S01]  /*0a00*/  SYNCS.EXCH.64 URZ, [UR4+0x138], UR6 ;  /* 0x0001380604ff75b2 */ /* 0x0006620008000100 */
[----:B------:R-:W-:Y:S01]  /*0a10*/  NOP ;  /* 0x0000000000007918 */ /* 0x000fe20000000000 */
.L_x_11:
[----:B------:R-:W2:Y:S01]  /*0a20*/  SHFL.IDX PT, R0, R87, RZ, 0x1f ;  /* 0x00001fff57007589 */ /* 0x000ea200000e0000 */
[----:B------:R-:W-:Y:S01]  /*0a30*/  NOP ;  /* 0x0000000000007918 */ /* 0x000fe20000000000 */
[----:B--2---:R-:W-:-:S13]  /*0a40*/  ISETP.NE.AND P0, PT, R0, 0x3, PT ;  /* 0x000000030000780c */ /* 0x004fda0003f05270 */
[----:B------:R-:W-:Y:S05]  /*0a50*/  @P0 BRA `(.L_x_12) ;  /* 0x00000000002c0947 */ /* 0x000fea0003800000 */
[----:B---3--:R-:W-:Y:S01]  /*0a60*/  UMOV UR4, 0x400 ;  /* 0x0000040000047882 */ /* 0x008fe20000000000 */
[----:B------:R-:W-:Y:S01]  /*0a70*/  UMOV UR5, 0x20 ;  /* 0x0000002000057882 */ /* 0x000fe20000000000 */
[----:B------:R-:W-:Y:S02]  /*0a80*/  ULEA UR6, UR58, UR4, 0x18 ;  /* 0x000000043a067291 */ /* 0x000fe4000f8ec0ff */
[----:B------:R-:W-:-:S04]  /*0a90*/  UIADD3 UR4, UPT, UPT, -UR5, 0x100000, URZ ;  /* 0x0010000005047890 */ /* 0x000fc8000fffe1ff */
[----:B------:R-:W-:Y:S02]  /*0aa0*/  USHF.L.U32 UR5, UR4, 0xb, URZ ;  /* 0x0000000b04057899 */ /* 0x000fe400080006ff */
[----:B------:R-:W-:Y:S01]  /*0ab0*/  USHF.L.U32 UR4, UR4, 0x1, URZ ;  /* 0x0000000104047899 */ /* 0x000fe200080006ff */
[----:B------:R-:W-:Y:S01]  /*0ac0*/  ELECT P0, URZ, PT ;  /* 0x0000000000ff782f */ /* 0x000fe20003800000 */
[----:B------:R-:W2:Y:S10]  /*0ad0*/  FENCE.VIEW.ASYNC.S ;  /* 0x00000000000073c6 */ /* 0x000eb40000000000 */
[----:B--2---:R2:W3:Y:S01]  /*0ae0*/  SYNCS.EXCH.64 URZ, [UR6+0x140], UR4 ;  /* 0x0001400406ff75b2 */ /* 0x0044e20008000100 */
[----:B------:R2:W1:Y:S01]  /*0af0*/  SYNCS.EXCH.64 URZ, [UR6+0x148], UR4 ;  /* 0x0001480406ff75b2 */ /* 0x0004620008000100 */
[----:B------:R-:W-:Y:S01]  /*0b00*/  NOP ;  /* 0x0000000000007918 */ /* 0x000fe20000000000 */
.L_x_12:
[----:B------:R-:W4:Y:S01]  /*0b10*/  SHFL.IDX PT, R0, R87, RZ, 0x1f ;  /* 0x00001fff57007589 */ /* 0x000f2200000e0000 */
[----:B------:R-:W-:Y:S01]  /*0b20*/  NOP ;  /* 0x0000000000007918 */ /* 0x000fe20000000000 */
[----:B----4-:R-:W-:-:S13]  /*0b30*/  ISETP.NE.AND P0, PT, R0, 0x4, PT ;  /* 0x000000040000780c */ /* 0x010fda0003f05270 */
[----:B------:R-:W-:Y:S05]  /*0b40*/  @P0 BRA `(.L_x_13) ;  /* 0x0000000000480947 */ /* 0x000fea0003800000 */
[----:B--23--:R-:W-:Y:S01]  /*0b50*/  UMOV UR4, 0x3a0 ;  /* 0x000003a000047882 */ /* 0x00cfe20000000000 */
[----:B------:R-:W-:Y:S01]  /*0b60*/  UMOV UR6, 0x400 ;  /* 0x0000040000067882 */ /* 0x000fe20000000000 */
[----:B------:R-:W-:Y:S01]  /*0b70*/  USEL UR4, UR4, 0x320, UP3 ;  /* 0x0000032004047887 */ /* 0x000fe20009800000 */
        /* <DEDUP_REMOVED lines=9> */
[----:B------:R-:W2:Y:S02]  /*0c10*/  FENCE.VIEW.ASYNC.S ;  /* 0x00000000000073c6 */ /* 0x000ea40000000000 */
[----:B--2---:R4:W2:Y:S08]  /*0c20*/  SYNCS.EXCH.64 URZ, [UR6+0x150], UR8 ;  /* 0x0001500806ff75b2 */ /* 0x0048b00008000100 */
[----:B------:R4:W3:Y:S01]  /*0c30*/  SYNCS.EXCH.64 URZ, [UR6+0x160], UR4 ;  /* 0x0001600406ff75b2 */ /* 0x0008e20008000100 */
[----:B------:R4:W1:Y:S01]  /*0c40*/  SYNCS.EXCH.64 URZ, [UR6+0x158], UR8 ;  /* 0x0001580806ff75b2 */ /* 0x0008620008000100 */
[----:B------:R4:W1:Y:S02]  /*0c50*/  SYNCS.EXCH.64 URZ, [UR6+0x168], UR4 ;  /* 0x0001680406ff75b2 */ /* 0x0008640008000100 */
[----:B----4-:R-:W-:Y:S01]  /*0c60*/  NOP ;  /* 0x0000000000007918 */ /* 0x010fe20000000000 */
.L_x_13:
[----:B------:R-:W4:Y:S01]  /*0c70*/  SHFL.IDX PT, R0, R87, RZ, 0x1f ;  /* 0x00001fff57007589 */ /* 0x000f2200000e0000 */
[----:B------:R-:W-:Y:S01]  /*0c80*/  NOP ;  /* 0x0000000000007918 */ /* 0x000fe20000000000 */
[----:B----4-:R-:W-:-:S13]  /*0c90*/  ISETP.NE.AND P0, PT, R0, 0x5, PT ;  /* 0x000000050000780c */ /* 0x010fda0003f05270 */
[----:B------:R-:W-:Y:S05]  /*0ca0*/  @P0 BRA `(.L_x_14) ;  /* 0x0000000000540947 */ /* 0x000fea0003800000 */
[----:B--23--:R-:W-:Y:S01]  /*0cb0*/  UMOV UR4, 0x400 ;  /* 0x0000040000047882 */ /* 0x00cfe20000000000 */
        /* <DEDUP_REMOVED lines=14> */
[----:B------:R4:W1:Y:S01]  /*0da0*/  SYNCS.EXCH.64 URZ, [UR4+0x198], UR8 ;  /* 0x0001980804ff75b2 */ /* 0x0008620008000100 */
[----:B------:R4:W1:Y:S01]  /*0db0*/  SYNCS.EXCH.64 URZ, [UR4+0x180], UR6 ;  /* 0x0001800604ff75b2 */ /* 0x0008620008000100 */
[----:B------:R4:W1:Y:S01]  /*0dc0*/  SYNCS.EXCH.64 URZ, [UR4+0x1a0], UR8 ;  /* 0x0001a00804ff75b2 */ /* 0x0008620008000100 */
[----:B------:R4:W1:Y:S01]  /*0dd0*/  SYNCS.EXCH.64 URZ, [UR4+0x188], UR6 ;  /* 0x0001880604ff75b2 */ /* 0x0008620008000100 */
[----:B------:R4:W1:Y:S02]  /*0de0*/  SYNCS.EXCH.64 URZ, [UR4+0x1a8], UR8 ;  /* 0x0001a80804ff75b2 */ /* 0x0008640008000100 */
[----:B----4-:R-:W-:Y:S01]  /*0df0*/  NOP ;  /* 0x0000000000007918 */ /* 0x010fe20000000000 */
.L_x_14:
[----:B------:R-:W4:Y:S01]  /*0e00*/  SHFL.IDX PT, R0, R87, RZ, 0x1f ;  /* 0x00001fff57007589 */ /* 0x000f2200000e0000 */
[----:B------:R-:W-:Y:S01]  /*0e10*/  ISETP.NE.OR P1, PT, RZ, UR13, !P1 ;  /* 0x0000000dff007c0c */ /* 0x000fe2000cf25670 */
[----:B------:R-:W-:Y:S01]  /*0e20*/  NOP ;  /* 0x0000000000007918 */ /* 0x000fe20000000000 */
[----:B----4-:R-:W-:-:S13]  /*0e30*/  ISETP.NE.AND P0, PT, R0, 0x3, PT ;  /* 0x000000030000780c */ /* 0x010fda0003f05270 */
[----:B------:R-:W-:Y:S05]  /*0e40*/  @P0 BRA `(.L_x_15) ;  /* 0x0000000000340947 */ /* 0x000fea0003800000 */
[----:B--23--:R-:W-:Y:S01]  /*0e50*/  UMOV UR4, 0x400 ;  /* 0x0000040000047882 */ /* 0x00cfe20000000000 */
[----:B------:R-:W-:Y:S01]  /*0e60*/  UMOV UR6, 0x20 ;  /* 0x0000002000067882 */ /* 0x000fe20000000000 */
[----:B------:R-:W-:Y:S02]  /*0e70*/  ULEA UR4, UR58, UR4, 0x18 ;  /* 0x000000043a047291 */ /* 0x000fe4000f8ec0ff */
[----:B------:R-:W-:-:S04]  /*0e80*/  UIADD3 UR6, UPT, UPT, -UR6, 0x100000, URZ ;  /* 0x0010000006067890 */ /* 0x000fc8000fffe1ff */
[----:B------:R-:W-:Y:S02]  /*0e90*/  USHF.L.U32 UR7, UR6, 0xb, URZ ;  /* 0x0000000b06077899 */ /* 0x000fe400080006ff */
[----:B------:R-:W-:Y:S01]  /*0ea0*/  USHF.L.U32 UR6, UR6, 0x1, URZ ;  /* 0x0000000106067899 */ /* 0x000fe200080006ff */
[----:B------:R-:W-:Y:S01]  /*0eb0*/  ELECT P0, URZ, PT ;  /* 0x0000000000ff782f */ /* 0x000fe20003800000 */
[----:B------:R-:W2:Y:S10]  /*0ec0*/  FENCE.VIEW.ASYNC.S ;  /* 0x00000000000073c6 */ /* 0x000eb40000000000 */
[----:B--2---:R4:W2:Y:S01]  /*0ed0*/  SYNCS.EXCH.64 URZ, [UR4+0x1b0], UR6 ;  /* 0x0001b00604ff75b2 */ /* 0x0048a20008000100 */
[----:B------:R4:W3:Y:S01]  /*0ee0*/  SYNCS.EXCH.64 URZ, [UR4+0x1c0], UR6 ;  /* 0x0001c00604ff75b2 */ /* 0x0008e20008000100 */
[----:B------:R4:W1:Y:S01]  /*0ef0*/  SYNCS.EXCH.64 URZ, [UR4+0x1b8], UR6 ;  /* 0x0001b80604ff75b2 */ /* 0x0008620008000100 */
[----:B------:R4:W1:Y:S02]  /*0f00*/  SYNCS.EXCH.64 URZ, [UR4+0x1c8], UR6 ;  /* 0x0001c80604ff75b2 */ /* 0x0008640008000100 */
[----:B----4-:R-:W-:Y:S01]  /*0f10*/  NOP ;  /* 0x0000000000007918 */ /* 0x010fe20000000000 */
.L_x_15:
[----:B------:R-:W-:Y:S01]  /*0f20*/  VOTEU.ALL UP0, P1 ;  /* 0x0000000000ff7886 */ /* 0x000fe20000800000 */
[----:B--23--:R-:W-:Y:S01]  /*0f30*/  UMOV UR4, 0x20 ;  /* 0x0000002000047882 */ /* 0x00cfe20000000000 */
[----:B------:R-:W2:Y:S01]  /*0f40*/  LDCU UR7, c[0x0][0x36c] ;  /* 0x00006d80ff0777ac */ /* 0x000ea20008000800 */
[----:B------:R-:W-:Y:S01]  /*0f50*/  NOP ;  /* 0x0000000000007918 */ /* 0x000fe20000000000 */
[----:B------:R-:W-:Y:S01]  /*0f60*/  LOP3.LUT R0, R97, 0x1f, RZ, 0xc0, !PT ;  /* 0x0000001f61007812 */ /* 0x000fe200078ec0ff */
[----:B------:R-:W-:Y:S01]  /*0f70*/  @!UP0 UMOV UR6, 0x400 ;  /* 0x0000040000068882 */ /* 0x000fe20000000000 */
[----:B------:R-:W-:-:S04]  /*0f80*/  @!UP0 UIADD3 UR4, UPT, UPT, -UR4, 0x100000, URZ ;  /* 0x0010000004048890 */ /* 0x000fc8000fffe1ff */
[----:B------:R-:W-:Y:S02]  /*0f90*/  @!UP0 USHF.L.U32 UR5, UR4, 0xb, URZ ;  /* 0x0000000b04058899 */ /* 0x000fe400080006ff */
[----:B------:R-:W-:Y:S02]  /*0fa0*/  @!UP0 USHF.L.U32 UR4, UR4, 0x1, URZ ;  /* 0x0000000104048899 */ /* 0x000fe400080006ff */
[----:B------:R-:W-:Y:S01]  /*0fb0*/  @!UP0 ULEA UR6, UR58, UR6, 0x18 ;  /* 0x000000063a068291 */ /* 0x000fe2000f8ec0ff */
[----:B------:R-:W-:Y:S01]  /*0fc0*/  VOTEU.ALL UP0, P1 ;  /* 0x0000000000ff7886 */ /* 0x000fe20000800000 */
[----:B------:R-:W-:Y:S02]  /*0fd0*/  UISETP.NE.AND UP4, UPT, UR13, URZ, UPT ;  /* 0x000000ff0d00728c */ /* 0x000fe4000bf85270 */
[----:B--2---:R-:W-:Y:S01]  /*0fe0*/  UISETP.EQ.U32.AND UP5, UPT, UR7, 0x1, UPT ;  /* 0x000000010700788c */ /* 0x004fe2000bfa2070 */
[----:B------:R-:W2:Y:S07]  /*0ff0*/  FENCE.VIEW.ASYNC.S ;  /* 0x00000000000073c6 */ /* 0x000eae0000000000 */
[----:B--2---:R2:W3:Y:S01]  /*1000*/  @!UP0 SYNCS.EXCH.64 URZ, [UR6+0x1d0], UR4 ;  /* 0x0001d00406ff85b2 */ /* 0x0044e20008000100 */
[----:B------:R-:W-:Y:S05]  /*1010*/  BRA.U !UP5, `(.L_x_16) ;  /* 0x000000010d087547 */ /* 0x000fea000b800000 */
[----:B-1-3--:R-:W-:Y:S01]  /*1020*/  UCGABAR_ARV ;  /* 0x00000000000079c7 */ /* 0x00afe20008000000 */
[----:B------:R-:W-:Y:S05]  /*1030*/  BRA `(.L_x_17) ;  /* 0x0000000000047947 */ /* 0x000fea0003800000 */
.L_x_16:
[----:B-1-3--:R-:W-:Y:S01]  /*1040*/  NOP ;  /* 0x0000000000007918 */ /* 0x00afe20000000000 */
.L_x_17:
[----:B------:R-:W1:Y:S01]  /*1050*/  S2UR UR19, SR_CTAID.X ;  /* 0x00000000001379c3 */ /* 0x000e620000002500 */
[----:B------:R-:W-:-:S05]  /*1060*/  CS2R.32 R88, SR_CgaSize ;  /* 0x0000000000587805 */ /* 0x000fca0000008a00 */
[----:B------:R-:W-:-:S05]  /*1070*/  IMAD R88, R88, -0xa0, RZ ;  /* 0xffffff6058587824 */ /* 0x000fca00078e02ff */
[----:B--2---:R-:W-:-:S14]  /*1080*/  R2UR UR5, R88 ;  /* 0x00000000580572ca */ /* 0x004fdc00000e0000 */
[----:B------:R-:W2:Y:S01]  /*1090*/  LDCU UR5, c[0x0][UR5+0x2b0] ;  /* 0x00005600050577ac */ /* 0x000ea20008000800 */
[----:B------:R-:W-:-:S05]  /*10a0*/  CS2R.32 R88, SR_CgaSize ;  /* 0x0000000000587805 */ /* 0x000fca0000008a00 */
[----:B------:R-:W-:-:S05]  /*10b0*/  IMAD R88, R88, -0xa0, RZ ;  /* 0xffffff6058587824 */ /* 0x000fca00078e02ff */
[----:B------:R-:W-:-:S14]  /*10c0*/  R2UR UR4, R88 ;  /* 0x00000000580472ca */ /* 0x000fdc00000e0000 */
[----:B------:R-:W3:Y:S01]  /*10d0*/  LDCU UR4, c[0x0][UR4+0x2b4] ;  /* 0x00005680040477ac */ /* 0x000ee20008000800 */
[----:B------:R-:W4:Y:S01]  /*10e0*/  S2UR UR7, SR_CTAID.Y ;  /* 0x00000000000779c3 */ /* 0x000f220000002600 */
[----:B------:R-:W-:-:S05]  /*10f0*/  CS2R.32 R88, SR_CgaSize ;  /* 0x0000000000587805 */ /* 0x000fca0000008a00 */
[----:B------:R-:W-:-:S05]  /*1100*/  IMAD R88, R88, -0xa0, RZ ;  /* 0xffffff6058587824 */ /* 0x000fca00078e02ff */
[----:B------:R-:W-:-:S14]  /*1110*/  R2UR UR8, R88 ;  /* 0x00000000580872ca */ /* 0x000fdc00000e0000 */
[----:B------:R-:W3:Y:S01]  /*1120*/  LDCU UR8, c[0x0][UR8+0x2a0] ;  /* 0x00005400080877ac */ /* 0x000ee20008000800 */
[----:B------:R-:W-:Y:S01]  /*1130*/  UISETP.GT.U32.AND UP0, UPT, UR33, 0xffff, UPT ;  /* 0x0000ffff2100788c */ /* 0x000fe2000bf04070 */
[----:B------:R-:W3:Y:S01]  /*1140*/  LDCU UR18, c[0x0][0xb24] ;  /* 0x00016480ff1277ac */ /* 0x000ee20008000800 */
[----:B------:R-:W1:Y:S01]  /*1150*/  S2UR UR36, SR_CTAID.Z ;  /* 0x00000000002479c3 */ /* 0x000e620000002700 */
[----:B------:R-:W-:-:S05]  /*1160*/  CS2R.32 R88, SR_CgaSize ;  /* 0x0000000000587805 */ /* 0x000fca0000008a00 */
[----:B------:R-:W-:-:S05]  /*1170*/  IMAD R88, R88, -0xa0, RZ ;  /* 0xffffff6058587824 */ /* 0x000fca00078e02ff */
[----:B------:R-:W-:-:S14]  /*1180*/  R2UR UR59, R88 ;  /* 0x00000000583b72ca */ /* 0x000fdc00000e0000 */
[----:B------:R-:W3:Y:S01]  /*1190*/  LDCU UR59, c[0x0][UR59+0x2a4] ;  /* 0x000054803b3b77ac */ /* 0x000ee20008000800 */
[----:B------:R-:W-:Y:S01]  /*11a0*/  USHF.L.U32 UR28, UR58, 0xa, URZ ;  /* 0x0000000a3a1c7899 */ /* 0x000fe200080006ff */
[----:B-1----:R-:W-:Y:S01]  /*11b0*/  I2FP.F32.U32 R3, UR19 ;  /* 0x0000001300037c45 */ /* 0x002fe20008201000 */
[----:B------:R-:W-:Y:S01]  /*11c0*/  UMOV UR27, 0x5 ;  /* 0x00000005001b7882 */ /* 0x000fe20000000000 */
[----:B------:R-:W1:Y:S03]  /*11d0*/  LDCU UR45, c[0x0][0xb24] ;  /* 0x00016480ff2d77ac */ /* 0x000e660008000800 */
[----:B--2---:R-:W-:Y:S01]  /*11e0*/  FMUL R3, R3, UR5 ;  /* 0x0000000503037c20 */ /* 0x004fe20008400000 */
[----:B------:R-:W-:Y:S01]  /*11f0*/  USEL UR5, UR33, 0xffff, !UP0 ;  /* 0x0000ffff21057887 */ /* 0x000fe2000c000000 */
[----:B----4-:R-:W-:Y:S01]  /*1200*/  I2FP.F32.U32 R2, UR7 ;  /* 0x0000000700027c45 */ /* 0x010fe20008201000 */
[----:B------:R-:W2:Y:S03]  /*1210*/  LDCU UR26, c[0x0][0xb30] ;  /* 0x00016600ff1a77ac */ /* 0x000ea60008000800 */
[----:B------:R-:W4:Y:S01]  /*1220*/  F2I.U32.TRUNC.NTZ R3, R3 ;  /* 0x0000000300037305 */ /* 0x000f22000020f000 */
[----:B---3--:R-:W-:Y:S01]  /*1230*/  FMUL R2, R2, UR4 ;  /* 0x0000000402027c20 */ /* 0x008fe20008400000 */
[----:B------:R-:W-:-:S02]  /*1240*/  ULOP3.LUT UR24, UR5, 0xffff, URZ, 0xc0, !UPT ;  /* 0x0000ffff05187892 */ /* 0x000fc4000f8ec0ff */
[----:B------:R-:W-:Y:S01]  /*1250*/  UISETP.GE.AND UP2, UPT, UR18, 0x1, UPT ;  /* 0x000000011200788c */ /* 0x000fe2000bf46270 */
[----:B------:R-:W-:-:S03]  /*1260*/  UMOV UR32, UR7 ;  /* 0x0000000700207c82 */ /* 0x000fc60008000000 */
[----:B------:R-:W3:Y:S01]  /*1270*/  F2I.U32.TRUNC.NTZ R2, R2 ;  /* 0x0000000200027305 */ /* 0x000ee2000020f000 */
[----:B------:R-:W-:Y:S01]  /*1280*/  UMOV UR20, UR19 ;  /* 0x0000001300147c82 */ /* 0x000fe20008000000 */
[----:B----4-:R-:W-:Y:S02]  /*1290*/  R2UR UR4, R3 ;  /* 0x00000000030472ca */ /* 0x010fe400000e0000 */
[----:B------:R-:W-:Y:S02]  /*12a0*/  PRMT R3, RZ, 0x7610, R3 ;  /* 0x00007610ff037816 */ /* 0x000fe40000000003 */
[----:B---3--:R-:W-:Y:S02]  /*12b0*/  R2UR UR6, R2 ;  /* 0x00000000020672ca */ /* 0x008fe400000e0000 */
[----:B------:R-:W-:-:S07]  /*12c0*/  PRMT R2, RZ, 0x7610, R2 ;  /* 0x00007610ff027816 */ /* 0x000fce0000000002 */
[----:B------:R-:W-:-:S04]  /*12d0*/  UIADD3 UR5, UPT, UPT, -UR4, URZ, URZ ;  /* 0x000000ff04057290 */ /* 0x000fc8000fffe1ff */
[----:B------:R-:W-:Y:S02]  /*12e0*/  UIMAD UR5, UR8, UR5, UR19 ;  /* 0x00000005080572a4 */ /* 0x000fe4000f8e0213 */
[----:B------:R-:W-:-:S04]  /*12f0*/  UIADD3 UR4, UPT, UPT, -UR6, URZ, URZ ;  /* 0x000000ff06047290 */ /* 0x000fc8000fffe1ff */
[----:B------:R-:W-:Y:S01]  /*1300*/  IMAD.U32 R88, RZ, RZ, UR5 ;  /* 0x00000005ff587e24 */ /* 0x000fe2000f8e00ff */
[----:B------:R-:W-:Y:S01]  /*1310*/  UIMAD UR59, UR59, UR4, UR7 ;  /* 0x000000043b3b72a4 */ /* 0x000fe2000f8e0207 */
[----:B-12---:R-:W-:Y:S11]  /*1320*/  BRA.U UP4, `(.L_x_18) ;  /* 0x0000000104407547 */ /* 0x006ff6000b800000 */
[----:B------:R-:W-:-:S13]  /*1330*/  R2UR UR4, R88 ;  /* 0x00000000580472ca */ /* 0x000fda00000e0000 */
[----:B------:R-:W-:Y:S02]  /*1340*/  UISETP.GT.U32.AND UP0, UPT, UR4, 0x1, UPT ;  /* 0x000000010400788c */ /* 0x000fe4000bf04070 */
[----:B------:R-:W-:Y:S02]  /*1350*/  ULOP3.LUT UR4, UR4, 0xfffffffe, URZ, 0xc0, !UPT ;  /* 0xfffffffe04047892 */ /* 0x000fe4000f8ec0ff */
[----:B------:R-:W-:Y:S02]  /*1360*/  UISETP.NE.AND UP1, UPT, UR59, URZ, UP0 ;  /* 0x000000ff3b00728c */ /* 0x000fe40008725270 */
[----:B------:R-:W-:Y:S02]  /*1370*/  UISETP.NE.AND UP0, UPT, UR59, 0x1, UP0 ;  /* 0x000000013b00788c */ /* 0x000fe40008705270 */
[----:B------:R-:W-:Y:S02]  /*1380*/  USEL UR7, URZ, 0x1, UP1 ;  /* 0x00000001ff077887 */ /* 0x000fe40008800000 */
[----:B------:R-:W-:-:S02]  /*1390*/  USEL UR6, URZ, 0x4, UP0 ;  /* 0x00000004ff067887 */ /* 0x000fc40008000000 */
[----:B------:R-:W-:Y:S02]  /*13a0*/  USEL UR5, URZ, 0x2, UP1 ;  /* 0x00000002ff057887 */ /* 0x000fe40008800000 */
[----:B------:R-:W-:Y:S02]  /*13b0*/  ULEA UR4, UR59, UR4, 0x1 ;  /* 0x000000043b047291 */ /* 0x000fe4000f8e08ff */
[----:B------:R-:W-:Y:S02]  /*13c0*/  USEL UR8, URZ, 0x8, UP0 ;  /* 0x00000008ff087887 */ /* 0x000fe40008000000 */
[----:B------:R-:W-:-:S03]  /*13d0*/  UIADD3 UR5, UPT, UPT, UR5, UR6, UR7 ;  /* 0x0000000605057290 */ /* 0x000fc6000fffe007 */
[----:B------:R-:W-:Y:S01]  /*13e0*/  UMOV UR6, 0x3 ;  /* 0x0000000300067882 */ /* 0x000fe20000000000 */
[----:B------:R-:W-:Y:S02]  /*13f0*/  UIADD3 UR5, UPT, UPT, UR5, UR8, URZ ;  /* 0x0000000805057290 */ /* 0x000fe4000fffe0ff */
[----:B------:R-:W-:-:S04]  /*1400*/  USHF.L.U32 UR4, UR6, UR4, URZ ;  /* 0x0000000406047299 */ /* 0x000fc800080006ff */
[----:B------:R-:W-:Y:S02]  /*1410*/  MOV R3, UR5 ;  /* 0x0000000500037c02 */ /* 0x000fe40008000f00 */
[----:B------:R-:W-:Y:S02]  /*1420*/  IMAD.U32 R2, RZ, RZ, UR4 ;  /* 0x00000004ff027e24 */ /* 0x000fe4000f8e00ff */
.L_x_18:
[----:B------:R-:W-:Y:S05]  /*1430*/  BRA.U !UP2, `(.L_x_19) ;  /* 0x000000010ad07547 */ /* 0x000fea000b800000 */
[----:B------:R-:W1:Y:S01]  /*1440*/  LDCU.128 UR20, c[0x0][0xb10] ;  /* 0x00016200ff1477ac */ /* 0x000e620008000c00 */
[----:B------:R-:W2:Y:S01]  /*1450*/  LDCU UR12, c[0x0][0x370] ;  /* 0x00006e00ff0c77ac */ /* 0x000ea20008000800 */
[----:B------:R-:W3:Y:S01]  /*1460*/  LDCU UR5, c[0x0][0x374] ;  /* 0x00006e80ff0577ac */ /* 0x000ee20008000800 */
[----:B------:R-:W4:Y:S01]  /*1470*/  LDCU UR25, c[0x0][0xb0c] ;  /* 0x00016180ff1977ac */ /* 0x000f220008000800 */
[----:B------:R-:W4:Y:S01]  /*1480*/  LDCU UR4, c[0x0][0xb20] ;  /* 0x00016400ff0477ac */ /* 0x000f220008000800 */
[----:B------:R-:W4:Y:S01]  /*1490*/  LDCU.64 UR16, c[0x0][0xb28] ;  /* 0x00016500ff1077ac */ /* 0x000f220008000a00 */
[----:B-1----:R-:W-:Y:S02]  /*14a0*/  UISETP.NE.AND UP0, UPT, UR22, 0x1, UPT ;  /* 0x000000011600788c */ /* 0x002fe4000bf05270 */
[----:B---3--:R-:W-:Y:S02]  /*14b0*/  UIMAD.WIDE.U32 UR6, UR5, UR23, URZ ;  /* 0x00000017050672a5 */ /* 0x008fe4000f8e00ff */
[----:B--2---:R-:W-:-:S02]  /*14c0*/  UIMAD.WIDE.U32 UR8, UR12, UR20, URZ ;  /* 0x000000140c0872a5 */ /* 0x004fc4000f8e00ff */
[----:B----4-:R-:W-:Y:S02]  /*14d0*/  UISETP.NE.AND UP1, UPT, UR25, 0x1, UPT ;  /* 0x000000011900788c */ /* 0x010fe4000bf25270 */
[----:B------:R-:W-:Y:S01]  /*14e0*/  UISETP.NE.AND UP2, UPT, UR18, 0x1, UPT ;  /* 0x000000011200788c */ /* 0x000fe2000bf45270 */
[----:B------:R-:W-:Y:S02]  /*14f0*/  UMOV UR6, UR7 ;  /* 0x0000000700067c82 */ /* 0x000fe40008000000 */
[----:B------:R-:W-:Y:S01]  /*1500*/  UMOV UR8, UR9 ;  /* 0x0000000900087c82 */ /* 0x000fe20008000000 */
[----:B------:R-:W-:Y:S02]  /*1510*/  @UP0 USHF.R.U32.HI UR5, URZ, UR4, UR6 ;  /* 0x00000004ff050299 */ /* 0x000fe40008011606 */
[----:B------:R-:W-:Y:S02]  /*1520*/  UIMAD.WIDE.U32 UR14, UR32, UR23, URZ ;  /* 0x00000017200e72a5 */ /* 0x000fe4000f8e00ff */
[----:B------:R-:W-:-:S02]  /*1530*/  UIMAD.WIDE.U32 UR6, UR5, UR16, URZ ;  /* 0x00000010050672a5 */ /* 0x000fc4000f8e00ff */
[----:B------:R-:W-:Y:S02]  /*1540*/  @UP1 USHF.R.U32.HI UR12, URZ, UR21, UR8 ;  /* 0x00000015ff0c1299 */ /* 0x000fe40008011608 */
[----:B------:R-:W-:Y:S02]  /*1550*/  UIMAD.WIDE.U32 UR10, UR19, UR20, URZ ;  /* 0x00000014130a72a5 */ /* 0x000fe4000f8e00ff */
[----:B------:R-:W-:Y:S01]  /*1560*/  UIMAD.WIDE.U32 UR8, UR12, UR16, URZ ;  /* 0x000000100c0872a5 */ /* 0x000fe2000f8e00ff */
[----:B------:R-:W-:Y:S01]  /*1570*/  UMOV UR14, UR15 ;  /* 0x0000000f000e7c82 */ /* 0x000fe20008000000 */
[----:B------:R-:W-:Y:S01]  /*1580*/  UMOV UR6, UR7 ;  /* 0x0000000700067c82 */ /* 0x000fe20008000000 */
[----:B------:R-:W-:Y:S02]  /*1590*/  USHF.R.U32.HI UR14, URZ, UR4, UR14 ;  /* 0x00000004ff0e7299 */ /* 0x000fe4000801160e */
[----:B------:R-:W-:Y:S01]  /*15a0*/  @UP2 USHF.R.U32.HI UR5, URZ, UR17, UR6 ;  /* 0x00000011ff052299 */ /* 0x000fe20008011606 */
[----:B------:R-:W-:-:S02]  /*15b0*/  UMOV UR10, UR11 ;  /* 0x0000000b000a7c82 */ /* 0x000fc40008000000 */
[----:B------:R-:W-:Y:S01]  /*15c0*/  UMOV UR6, UR9 ;  /* 0x0000000900067c82 */ /* 0x000fe20008000000 */
[----:B------:R-:W-:Y:S02]  /*15d0*/  USHF.R.U32.HI UR10, URZ, UR21, UR10 ;  /* 0x00000015ff0a7299 */ /* 0x000fe4000801160a */
[----:B------:R-:W-:Y:S02]  /*15e0*/  @UP2 USHF.R.U32.HI UR12, URZ, UR17, UR6 ;  /* 0x00000011ff0c2299 */ /* 0x000fe40008011606 */
[----:B------:R-:W-:Y:S02]  /*15f0*/  USEL UR4, UR32, UR14, !UP0 ;  /* 0x0000000e20047287 */ /* 0x000fe4000c000000 */
[----:B------:R-:W-:Y:S02]  /*1600*/  UIMAD UR6, UR5, UR18, URZ ;  /* 0x00000012050672a4 */ /* 0x000fe4000f8e02ff */
[----:B------:R-:W-:Y:S02]  /*1610*/  USEL UR5, UR19, UR10, !UP1 ;  /* 0x0000000a13057287 */ /* 0x000fe4000c800000 */
[----:B------:R-:W-:-:S02]  /*1620*/  UIMAD UR8, UR12, UR18, URZ ;  /* 0x000000120c0872a4 */ /* 0x000fc4000f8e02ff */
[----:B------:R-:W-:Y:S02]  /*1630*/  UISETP.GE.AND UP0, UPT, UR4, UR6, UPT ;  /* 0x000000060400728c */ /* 0x000fe4000bf06270 */
[----:B------:R-:W-:Y:S02]  /*1640*/  UIMAD.WIDE.U32 UR6, UR4, UR16, URZ ;  /* 0x00000010040672a5 */ /* 0x000fe4000f8e00ff */
[----:B------:R-:W-:Y:S02]  /*1650*/  UISETP.GE.OR UP0, UPT, UR5, UR8, UP0 ;  /* 0x000000080500728c */ /* 0x000fe40008706670 */
[----:B------:R-:W-:Y:S02]  /*1660*/  UIMAD.WIDE.U32 UR8, UR5, UR16, URZ ;  /* 0x00000010050872a5 */ /* 0x000fe4000f8e00ff */
[----:B------:R-:W-:Y:S02]  /*1670*/  USHF.R.U32.HI UR7, URZ, UR17, UR7 ;  /* 0x00000011ff077299 */ /* 0x000fe40008011607 */
[----:B------:R-:W-:-:S02]  /*1680*/  UIADD3 UR10, UPT, UPT, -UR4, URZ, URZ ;  /* 0x000000ff040a7290 */ /* 0x000fc4000fffe1ff */
[----:B------:R-:W-:Y:S02]  /*1690*/  USEL UR7, UR4, UR7, !UP2 ;  /* 0x0000000704077287 */ /* 0x000fe4000d000000 */
[----:B------:R-:W-:Y:S01]  /*16a0*/  UIADD3 UR20, UPT, UPT, -UR5, URZ, URZ ;  /* 0x000000ff05147290 */ /* 0x000fe2000fffe1ff */
[----:B------:R-:W-:Y:S01]  /*16b0*/  @!UP0 UMOV UR6, UR9 ;  /* 0x0000000900068c82 */ /* 0x000fe20008000000 */
[----:B------:R-:W-:Y:S02]  /*16c0*/  UIADD3 UR8, UPT, UPT, -UR7, URZ, URZ ;  /* 0x000000ff07087290 */ /* 0x000fe4000fffe1ff */
[----:B------:R-:W-:Y:S02]  /*16d0*/  @!UP0 USHF.R.U32.HI UR6, URZ, UR17, UR6 ;  /* 0x00000011ff068299 */ /* 0x000fe40008011606 */
[----:B------:R-:W-:Y:S02]  /*16e0*/  UIMAD UR8, UR18, UR8, UR4 ;  /* 0x00000008120872a4 */ /* 0x000fe4000f8e0204 */
[----:B------:R-:W-:-:S02]  /*16f0*/  @!UP0 USEL UR6, UR5, UR6, !UP2 ;  /* 0x0000000605068287 */ /* 0x000fc4000d000000 */
[----:B------:R-:W-:Y:S02]  /*1700*/  UIMAD UR32, UR22, UR10, UR32 ;  /* 0x0000000a162072a4 */ /* 0x000fe4000f8e0220 */
[----:B------:R-:W-:Y:S02]  /*1710*/  @!UP0 UIADD3 UR7, UPT, UPT, UR7, -UR6, URZ ;  /* 0x8000000607078290 */ /* 0x000fe4000fffe0ff */
[----:B------:R-:W-:Y:S02]  /*1720*/  @!UP0 UIMAD UR6, UR8, UR12, UR6 ;  /* 0x0000000c080682a4 */ /* 0x000fe4000f8e0206 */
[----:B------:R-:W-:Y:S02]  /*1730*/  @!UP0 UIMAD UR4, UR7, UR18, UR5 ;  /* 0x00000012070482a4 */ /* 0x000fe4000f8e0205 */
[----:B------:R-:W-:Y:S02]  /*1740*/  UIMAD UR20, UR25, UR20, UR19 ;  /* 0x00000014191472a4 */ /* 0x000fe4000f8e0213 */
[----:B------:R-:W-:Y:S01]  /*1750*/  UIMAD UR32, UR4, UR22, UR32 ;  /* 0x00000016042072a4 */ /* 0x000fe2000f8e0220 */
[----:B------:R-:W-:-:S02]  /*1760*/  @!UP0 UMOV UR5, UR6 ;  /* 0x0000000600058c82 */ /* 0x000fc40008000000 */
[----:B------:R-:W-:-:S12]  /*1770*/  UIMAD UR20, UR5, UR25, UR20 ;  /* 0x00000019051472a4 */ /* 0x000fd8000f8e0214 */
.L_x_19:
[----:B------:R-:W-:Y:S02]  /*1780*/  UISETP.NE.AND UP1, UPT, UR26, 0x1, UPT ;  /* 0x000000011a00788c */ /* 0x000fe4000bf25270 */
[----:B------:R-:W-:Y:S02]  /*1790*/  UISETP.NE.AND UP0, UPT, UR13, 0x2, UPT ;  /* 0x000000020d00788c */ /* 0x000fe4000bf05270 */
[----:B------:R-:W-:Y:S02]  /*17a0*/  ULOP3.LUT UR28, UR28, 0x800, URZ, 0xc0, !UPT ;  /* 0x000008001c1c7892 */ /* 0x000fe4000f8ec0ff */
[----:B------:R-:W-:-:S03]  /*17b0*/  USHF.L.U32 UR24, UR27, UR24, URZ ;  /* 0x000000181b187299 */ /* 0x000fc600080006ff */
[----:B------:R-:W-:Y:S09]  /*17c0*/  BRA.U UP1, `(.L_x_20) ;  /* 0x0000000101447547 */ /* 0x000ff2000b800000 */
[----:B------:R-:W1:Y:S01]  /*17d0*/  LDCU.128 UR8, c[0x0][0xb10] ;  /* 0x00016200ff0877ac */ /* 0x000e620008000c00 */
[----:B------:R-:W2:Y:S01]  /*17e0*/  LDCU UR12, c[0x0][0xb0c] ;  /* 0x00016180ff0c77ac */ /* 0x000ea20008000800 */
[----:B------:R-:W3:Y:S01]  /*17f0*/  LDCU UR14, c[0x0][0xb20] ;  /* 0x00016400ff0e77ac */ /* 0x000ee20008000800 */
[----:B-1----:R-:W-:Y:S02]  /*1800*/  UIMAD.WIDE.U32 UR6, UR20, UR8, URZ ;  /* 0x00000008140672a5 */ /* 0x002fe4000f8e00ff */
[----:B------:R-:W-:Y:S02]  /*1810*/  UIMAD.WIDE.U32 UR4, UR32, UR11, URZ ;  /* 0x0000000b200472a5 */ /* 0x000fe4000f8e00ff */
[----:B--2---:R-:W-:Y:S02]  /*1820*/  UISETP.NE.AND UP2, UPT, UR12, 0x1, UPT ;  /* 0x000000010c00788c */ /* 0x004fe4000bf45270 */
[----:B------:R-:W-:Y:S01]  /*1830*/  UISETP.NE.AND UP1, UPT, UR10, 0x1, UPT ;  /* 0x000000010a00788c */ /* 0x000fe2000bf25270 */
[----:B------:R-:W-:-:S02]  /*1840*/  UMOV UR6, UR7 ;  /* 0x0000000700067c82 */ /* 0x000fc40008000000 */
[----:B------:R-:W-:Y:S01]  /*1850*/  UMOV UR4, UR5 ;  /* 0x0000000500047c82 */ /* 0x000fe20008000000 */
[----:B------:R-:W-:Y:S02]  /*1860*/  USHF.R.U32.HI UR6, URZ, UR9, UR6 ;  /* 0x00000009ff067299 */ /* 0x000fe40008011606 */
[----:B---3--:R-:W-:Y:S02]  /*1870*/  USHF.R.U32.HI UR4, URZ, UR14, UR4 ;  /* 0x0000000eff047299 */ /* 0x008fe40008011604 */
[----:B------:R-:W-:Y:S02]  /*1880*/  USEL UR5, UR20, UR6, !UP2 ;  /* 0x0000000614057287 */ /* 0x000fe4000d000000 */
[----:B------:R-:W-:-:S04]  /*1890*/  USEL UR4, UR32, UR4, !UP1 ;  /* 0x0000000420047287 */ /* 0x000fc8000c800000 */
[----:B------:R-:W-:Y:S02]  /*18a0*/  UIADD3 UR6, UPT, UPT, -UR4, UR5, URZ ;  /* 0x0000000504067290 */ /* 0x000fe4000fffe1ff */
[----:B------:R-:W-:Y:S02]  /*18b0*/  UIADD3 UR4, UPT, UPT, UR4, -UR5, URZ ;  /* 0x8000000504047290 */ /* 0x000fe4000fffe0ff */
[----:B------:R-:W-:Y:S02]  /*18c0*/  UIMAD UR32, UR6, UR10, UR32 ;  /* 0x0000000a062072a4 */ /* 0x000fe4000f8e0220 */
[----:B------:R-:W-:-:S12]  /*18d0*/  UIMAD UR20, UR4, UR12, UR20 ;  /* 0x0000000c041472a4 */ /* 0x000fd8000f8e0214 */
.L_x_20:
[----:B------:R-:W-:Y:S05]  /*18e0*/  BRA.U !UP5, `(.L_x_21) ;  /* 0x000000010d0c7547 */ /* 0x000fea000b800000 */
[----:B------:R-:W-:Y:S01]  /*18f0*/  UCGABAR_WAIT ;  /* 0x0000000000007dc7 */ /* 0x000fe20008000000 */
[----:B------:R-:W-:Y:S01]  /*1900*/  CCTL.IVALL ;  /* 0x00000000ff00798f */ /* 0x000fe20002000000 */
[----:B------:R-:W-:Y:S05]  /*1910*/  BRA `(.L_x_22) ;  /* 0x0000000000047947 */ /* 0x000fea0003800000 */
.L_x_21:
[----:B------:R-:W-:Y:S06]  /*1920*/  BAR.SYNC.DEFER_BLOCKING 0x0 ;  /* 0x0000000000007b1d */ /* 0x000fec0000010000 */
.L_x_22:
[----:B------:R-:W-:Y:S05]  /*1930*/  BRA.U UP0, `(.L_x_23) ;  /* 0x00000019008c7547 */ /* 0x000fea000b800000 */
[----:B------:R-:W1:Y:S01]  /*1940*/  LDCU UR6, c[0x0][0x38c] ;  /* 0x00007180ff0677ac */ /* 0x000e620008000800 */
[----:B------:R-:W-:Y:S01]  /*1950*/  PLOP3.LUT P1, PT, PT, PT, UP3, 0x80, 0x8 ;  /* 0x000000000008781c */ /* 0x000fe20003f2f038 */
[----:B------:R-:W-:Y:S01]  /*1960*/  IMAD.MOV.U32 R12, RZ, RZ, 0x1 ;  /* 0x00000001ff0c7424 */ /* 0x000fe200078e00ff */
[----:B------:R-:W-:Y:S01]  /*1970*/  ISETP.NE.AND P2, PT, R0, RZ, P3 ;  /* 0x000000ff0000720c */ /* 0x000fe20001f45270 */
[----:B------:R-:W-:Y:S01]  /*1980*/  USHF.L.U32 UR7, UR19, 0x6, URZ ;  /* 0x0000000613077899 */ /* 0x000fe200080006ff */
[----:B------:R-:W-:Y:S01]  /*1990*/  PLOP3.LUT P1, PT, P1, PT, PT, 0x8, 0x80 ;  /* 0x000000000080781c */ /* 0x000fe20000f2e170 */
[----:B------:R-:W-:Y:S01]  /*19a0*/  UMOV UR8, 0x400 ;  /* 0x0000040000087882 */ /* 0x000fe20000000000 */
[----:B------:R-:W-:Y:S01]  /*19b0*/  UISETP.NE.AND UP1, UPT, UR13, URZ, UPT ;  /* 0x000000ff0d00728c */ /* 0x000fe2000bf25270 */
[----:B------:R-:W-:Y:S01]  /*19c0*/  CS2R R10, SRZ ;  /* 0x00000000000a7805 */ /* 0x000fe2000001ff00 */
[----:B------:R-:W-:Y:S01]  /*19d0*/  USHF.L.U32 UR46, UR19, 0x7, URZ ;  /* 0x00000007132e7899 */ /* 0x000fe200080006ff */
[----:B------:R-:W-:Y:S01]  /*19e0*/  IMAD.MOV.U32 R9, RZ, RZ, RZ ;  /* 0x000000ffff097224 */ /* 0x000fe200078e00ff */
[----:B------:R-:W-:Y:S01]  /*19f0*/  ULEA UR13, UR58, UR8, 0x18 ;  /* 0x000000083a0d7291 */ /* 0x000fe2000f8ec0ff */
[----:B------:R-:W-:Y:S01]  /*1a00*/  IMAD.MOV.U32 R8, RZ, RZ, 0x1 ;  /* 0x00000001ff087424 */ /* 0x000fe200078e00ff */
[----:B------:R-:W2:Y:S01]  /*1a10*/  LDCU UR39, c[0x0][0x370] ;  /* 0x00006e00ff2777ac */ /* 0x000ea20008000800 */
[----:B------:R-:W3:Y:S01]  /*1a20*/  LDCU.64 UR26, c[0x0][0x348] ;  /* 0x00006900ff1a77ac */ /* 0x000ee20008000a00 */
[----:B-1----:R-:W-:-:S02]  /*1a30*/  UIADD3 UR5, UPT, UPT, UR6, 0x3f, URZ ;  /* 0x0000003f06057890 */ /* 0x002fc4000fffe0ff */
[----:B------:R-:W-:Y:S02]  /*1a40*/  UIADD3 UR47, UPT, UPT, UR6, 0x7e, URZ ;  /* 0x0000007e062f7890 */ /* 0x000fe4000fffe0ff */
[----:B------:R-:W-:Y:S01]  /*1a50*/  USHF.R.S32.HI UR4, URZ, 0x1f, UR5 ;  /* 0x0000001fff047899 */ /* 0x000fe20008011405 */
[----:B------:R-:W1:Y:S03]  /*1a60*/  LDCU UR38, c[0x0][0x374] ;  /* 0x00006e80ff2677ac */ /* 0x000e660008000800 */
[----:B------:R-:W-:Y:S02]  /*1a70*/  ULEA.HI UR4, UR4, UR5, URZ, 0x6 ;  /* 0x0000000504047291 */ /* 0x000fe4000f8f30ff */
[----:B------:R-:W-:Y:S02]  /*1a80*/  UIADD3 UR5, UPT, UPT, UR6, -0x1, URZ ;  /* 0xffffffff06057890 */ /* 0x000fe4000fffe0ff */
[----:B------:R-:W-:-:S02]  /*1a90*/  USHF.R.S32.HI UR41, URZ, 0x6, UR4 ;  /* 0x00000006ff297899 */ /* 0x000fc40008011404 */
[----:B------:R-:W-:Y:S02]  /*1aa0*/  UISETP.GE.U32.AND UP2, UPT, UR5, -0x7f, UPT ;  /* 0xffffff810500788c */ /* 0x000fe4000bf46070 */
[----:B------:R-:W-:Y:S02]  /*1ab0*/  UISETP.LT.U32.AND UP0, UPT, UR41, 0x10, UPT ;  /* 0x000000102900788c */ /* 0x000fe4000bf01070 */
[----:B------:R-:W-:Y:S02]  /*1ac0*/  ULOP3.LUT UR5, UR7, 0x40, URZ, 0xc0, !UPT ;  /* 0x0000004007057892 */ /* 0x000fe4000f8ec0ff */
[----:B------:R-:W-:Y:S02]  /*1ad0*/  USEL UR40, UR41, 0x10, UP0 ;  /* 0x0000001029287887 */ /* 0x000fe40008000000 */
[----:B------:R-:W-:Y:S02]  /*1ae0*/  ULOP3.LUT UR46, UR46, 0x80, URZ, 0xc0, !UPT ;  /* 0x000000802e2e7892 */ /* 0x000fe4000f8ec0ff */
[----:B------:R-:W-:-:S02]  /*1af0*/  UIADD3 UR4, UPT, UPT, UR40, -0x1, URZ ;  /* 0xffffffff28047890 */ /* 0x000fc4000fffe0ff */
[----:B------:R-:W-:Y:S02]  /*1b00*/  @UP2 UIADD3 UR4, UPT, UPT, UR40, URZ, URZ ;  /* 0x000000ff28042290 */ /* 0x000fe4000fffe0ff */
[----:B------:R-:W-:Y:S02]  /*1b10*/  USEL UR21, UR53, 0x2, UP1 ;  /* 0x0000000235157887 */ /* 0x000fe40008800000 */
[----:B------:R-:W-:Y:S02]  /*1b20*/  UIADD3 UR30, UPT, UPT, UR13, 0x6400, UR28 ;  /* 0x000064000d1e7890 */ /* 0x000fe4000fffe01c */
[----:B------:R-:W-:Y:S02]  /*1b30*/  ULEA.HI UR43, UR28, UR5, URZ, 0x1a ;  /* 0x000000051c2b7291 */ /* 0x000fe4000f8fd0ff */
[----:B------:R-:W-:Y:S02]  /*1b40*/  UIADD3 UR44, UPT, UPT, UR41, -UR40, URZ ;  /* 0x80000028292c7290 */ /* 0x000fe4000fffe0ff */
[----:B------:R-:W-:-:S02]  /*1b50*/  UIADD3 UR29, UPT, UPT, UR4, 0x1, URZ ;  /* 0x00000001041d7890 */ /* 0x000fc4000fffe0ff */
[----:B------:R-:W-:Y:S01]  /*1b60*/  UIADD3 UR42, UPT, UPT, -UR4, URZ, URZ ;  /* 0x000000ff042a7290 */ /* 0x000fe2000fffe1ff */
[----:B-123--:R-:W-:-:S11]  /*1b70*/  UMOV UR6, URZ ;  /* 0x000000ff00067c82 */ /* 0x00efd60008000000 */
.L_x_43:
[----:B------:R-:W-:-:S09]  /*1b80*/  UISETP.NE.AND UP0, UPT, UR58, URZ, UPT ;  /* 0x000000ff3a00728c */ /* 0x000fd2000bf05270 */
[----:B-1----:R-:W-:Y:S05]  /*1b90*/  BRA.U UP0, `(.L_x_24) ;  /* 0x0000000100287547 */ /* 0x002fea000b800000 */
[----:B------:R-:W-:Y:S02]  /*1ba0*/  LEA R0, R9, UR13, 0x3 ;  /* 0x0000000d09007c11 */ /* 0x000fe4000f8e18ff */
[----:B------:R-:W-:-:S04]  /*1bb0*/  SHF.L.U32 R3, R8, 0x1f, RZ ;  /* 0x0000001f08037819 */ /* 0x000fc800000006ff */
[----:B------:R-:W1:Y:S02]  /*1bc0*/  SYNCS.PHASECHK.TRANS64.TRYWAIT P0, [R0+URZ+0x1c0], R3 ;  /* 0x0001c003000075a7 */ /* 0x000e6400080011ff */
[----:B-1----:R-:W-:Y:S05]  /*1bd0*/  @!P0 BRA `(.L_x_25) ;  /* 0x0000008800a48947 */ /* 0x002fea0003800000 */
.L_x_156:
[----:B------:R2:W-:Y:S01]  /*1be0*/  SYNCS.ARRIVE.TRANS64.A1T0 RZ, [R0+URZ+0x1b0], RZ ;  /* 0x0001b0ff00ff79a7 */ /* 0x0005e200081000ff */
[----:B------:R-:W-:-:S05]  /*1bf0*/  VIADD R9, R9, 0x1 ;  /* 0x0000000109097836 */ /* 0x000fca0000000000 */
[----:B------:R-:W-:-:S04]  /*1c00*/  ISETP.NE.AND P0, PT, R9, 0x2, PT ;  /* 0x000000020900780c */ /* 0x000fc80003f05270 */
[----:B-1----:R-:W-:Y:S02]  /*1c10*/  SEL R3, RZ, 0x1, P0 ;  /* 0x00000001ff037807 */ /* 0x002fe40000000000 */
[----:B------:R-:W-:Y:S02]  /*1c20*/  SEL R9, R9, RZ, P0 ;  /* 0x000000ff09097207 */ /* 0x000fe40000000000 */
[----:B------:R-:W-:-:S07]  /*1c30*/  LOP3.LUT R8, R8, R3, RZ, 0x3c, !PT ;  /* 0x0000000308087212 */ /* 0x000fce00078e3cff */
.L_x_24:
[----:B------:R-:W-:Y:S01]  /*1c40*/  ULEA UR4, UR6, UR13, 0x3 ;  /* 0x0000000d06047291 */ /* 0x000fe2000f8e18ff */
[----:B--2---:R-:W-:Y:S01]  /*1c50*/  SHF.L.U32 R0, R12, 0x1f, RZ ;  /* 0x0000001f0c007819 */ /* 0x004fe200000006ff */
[----:B------:R-:W-:Y:S02]  /*1c60*/  UISETP.GE.U32.AND UP0, UPT, UR47, 0x7f, UPT ;  /* 0x0000007f2f00788c */ /* 0x000fe4000bf06070 */
[----:B------:R-:W-:Y:S01]  /*1c70*/  ULEA UR11, UR32, UR46, 0x8 ;  /* 0x0000002e200b7291 */ /* 0x000fe2000f8e40ff */
[----:B------:R-:W-:-:S04]  /*1c80*/  UMOV UR7, URZ ;  /* 0x000000ff00077c82 */ /* 0x000fc80008000000 */
[----:B------:R1:W2:Y:S01]  /*1c90*/  SYNCS.PHASECHK.TRANS64.TRYWAIT P0, [UR4+0x80], R0 ;  /* 0x00008000ff0075a7 */ /* 0x0002a20008001104 */
[----:B------:R-:W-:-:S04]  /*1ca0*/  ULEA.HI UR4, UR20, UR20, URZ, 0x1 ;  /* 0x0000001414047291 */ /* 0x000fc8000f8f08ff */
[----:B------:R-:W-:-:S04]  /*1cb0*/  USHF.L.U32 UR4, UR4, 0x6, URZ ;  /* 0x0000000604047899 */ /* 0x000fc800080006ff */
[----:B------:R-:W-:-:S04]  /*1cc0*/  ULOP3.LUT UR35, UR4, 0xffffff80, URZ, 0xc0, !UPT ;  /* 0xffffff8004237892 */ /* 0x000fc8000f8ec0ff */
[----:B------:R-:W-:Y:S01]  /*1cd0*/  UIADD3 UR35, UPT, UPT, UR43, UR35, URZ ;  /* 0x000000232b237290 */ /* 0x000fe2000fffe0ff */
[----:B------:R-:W-:Y:S11]  /*1ce0*/  BRA.U !UP0, `(.L_x_26) ;  /* 0x0000000108c47547 */ /* 0x000ff6000b800000 */
[----:B------:R-:W-:Y:S01]  /*1cf0*/  UMOV UR16, UR42 ;  /* 0x0000002a00107c82 */ /* 0x000fe20008000000 */
[----:B------:R-:W-:Y:S01]  /*1d00*/  UMOV UR4, UR6 ;  /* 0x0000000600047c82 */ /* 0x000fe20008000000 */
[----:B------:R-:W-:-:S05]  /*1d10*/  UMOV UR34, URZ ;  /* 0x000000ff00227c82 */ /* 0x000fca0008000000 */
.L_x_32:
[----:B------:R-:W-:Y:S01]  /*1d20*/  ULEA UR33, UR4, UR13, 0x3 ;  /* 0x0000000d04217291 */ /* 0x000fe2000f8e18ff */
[----:B------:R-:W-:Y:S01]  /*1d30*/  @P3 MOV R2, 0x6000 ;  /* 0x0000600000023802 */ /* 0x000fe20000000f00 */
[----:B--234-:R-:W-:Y:S10]  /*1d40*/  @P0 BRA `(.L_x_27) ;  /* 0x00000000000c0947 */ /* 0x01cff40003800000 */
[----:B------:R-:W-:-:S04]  /*1d50*/  SHF.L.U32 R3, R12, 0x1f, RZ ;  /* 0x0000001f0c037819 */ /* 0x000fc800000006ff */
[----:B------:R-:W2:Y:S02]  /*1d60*/  SYNCS.PHASECHK.TRANS64.TRYWAIT P0, [UR33+0x80], R3 ;  /* 0x00008003ff0075a7 */ /* 0x000ea40008001121 */
[----:B--2---:R-:W-:Y:S05]  /*1d70*/  @!P0 BRA `(.L_x_28) ;  /* 0x0000008800508947 */ /* 0x004fea0003800000 */
.L_x_27:
[----:B------:R2:W-:Y:S01]  /*1d80*/  @P3 SYNCS.ARRIVE.TRANS64 RZ, [UR33], R2 ;  /* 0x00000002ffff39a7 */ /* 0x0005e20008000021 */
[----:B------:R-:W-:Y:S02]  /*1d90*/  ULOP3.LUT UR5, UR21, 0x2, URZ, 0xfc, !UPT ;  /* 0x0000000215057892 */ /* 0x000fe4000f8efcff */
[----:B------:R-:W-:Y:S02]  /*1da0*/  UIADD3 UR16, UPT, UPT, UR16, 0x1, URZ ;  /* 0x0000000110107890 */ /* 0x000fe4000fffe0ff */
[----:B------:R-:W-:Y:S02]  /*1db0*/  UISETP.NE.AND UP0, UPT, UR5, 0x2, UPT ;  /* 0x000000020500788c */ /* 0x000fe4000bf05270 */
[----:B------:R-:W-:-:S07]  /*1dc0*/  UISETP.NE.AND UP2, UPT, UR16, 0x1, UPT ;  /* 0x000000011000788c */ /* 0x000fce000bf45270 */
[----:B------:R-:W-:Y:S05]  /*1dd0*/  BRA.U UP0, `(.L_x_29) ;  /* 0x0000000100047547 */ /* 0x000fea000b800000 */
[----:B------:R-:W-:Y:S05]  /*1de0*/  BPT.TRAP 0x1 ;  /* 0x000000040000795c */ /* 0x000fea0000300000 */
.L_x_29:
[----:B------:R-:W-:Y:S04]  /*1df0*/  BSSY.RECONVERGENT B0, `(.L_x_30) ;  /* 0x0000003000007945 */ /* 0x000fe80003800200 */
[----:B------:R-:W-:Y:S05]  /*1e00*/  @!P2 BRA `(.L_x_31) ;  /* 0x000000000004a947 */ /* 0x000fea0003800000 */
[----:B------:R-:W-:Y:S05]  /*1e10*/  BPT.TRAP 0x1 ;  /* 0x000000040000795c */ /* 0x000fea0000300000 */
.L_x_31:
[----:B------:R-:W-:Y:S05]  /*1e20*/  BSYNC.RECONVERGENT B0 ;  /* 0x0000000000007941 */ /* 0x000fea0003800200 */
.L_x_30:
[----:B------:R-:W-:Y:S02]  /*1e30*/  UIADD3 UR5, UPT, UPT, UR4, 0x1, URZ ;  /* 0x0000000104057890 */ /* 0x000fe4000fffe0ff */
[----:B------:R-:W-:Y:S02]  /*1e40*/  ULEA UR32, UR4, UR28, 0xc ;  /* 0x0000001c04207291 */ /* 0x000fe4000f8e60ff */
[----:B------:R-:W-:Y:S02]  /*1e50*/  UISETP.NE.AND UP0, UPT, UR5, 0x10, UPT ;  /* 0x000000100500788c */ /* 0x000fe4000bf05270 */
[----:B------:R-:W-:Y:S02]  /*1e60*/  UIADD3 UR14, UP1, UPT, UR26, 0x80, URZ ;  /* 0x000000801a0e7890 */ /* 0x000fe4000ff3e0ff */
[----:B------:R-:W-:Y:S02]  /*1e70*/  USEL UR7, URZ, 0x1, UP0 ;  /* 0x00000001ff077887 */ /* 0x000fe40008000000 */
[----:B------:R-:W-:-:S02]  /*1e80*/  USEL UR6, UR5, URZ, UP0 ;  /* 0x000000ff05067287 */ /* 0x000fc40008000000 */
[----:B------:R-:W-:Y:S02]  /*1e90*/  ULEA UR8, UR4, UR13, 0xd ;  /* 0x0000000d04087291 */ /* 0x000fe4000f8e68ff */
[----:B------:R-:W-:Y:S01]  /*1ea0*/  ULEA UR5, UR6, UR13, 0x3 ;  /* 0x0000000d06057291 */ /* 0x000fe2000f8e18ff */
[----:B------:R-:W-:Y:S01]  /*1eb0*/  LOP3.LUT R12, R12, UR7, RZ, 0x3c, !PT ;  /* 0x000000070c0c7c12 */ /* 0x000fe2000f8e3cff */
[----:B------:R-:W-:Y:S02]  /*1ec0*/  UIADD3 UR4, UP0, UPT, UR26, 0x180, URZ ;  /* 0x000001801a047890 */ /* 0x000fe4000ff1e0ff */
[----:B------:R-:W-:Y:S01]  /*1ed0*/  ULOP3.LUT UR33, UR33, 0xfefffff8, URZ, 0xc0, !UPT ;  /* 0xfefffff821217892 */ /* 0x000fe2000f8ec0ff */
[----:B-1----:R-:W-:Y:S01]  /*1ee0*/  SHF.L.U32 R0, R12, 0x1f, RZ ;  /* 0x0000001f0c007819 */ /* 0x002fe200000006ff */
[----:B------:R-:W-:Y:S02]  /*1ef0*/  UIADD3.X UR15, UPT, UPT, URZ, UR27, URZ, UP1, !UPT ;  /* 0x0000001bff0f7290 */ /* 0x000fe40008ffe4ff */
[----:B------:R-:W-:Y:S01]  /*1f00*/  UIADD3 UR32, UPT, UPT, UR13, 0x6400, UR32 ;  /* 0x000064000d207890 */ /* 0x000fe2000fffe020 */
[----:B------:R3:W4:Y:S01]  /*1f10*/  SYNCS.PHASECHK.TRANS64.TRYWAIT P0, [UR5+0x80], R0 ;  /* 0x00008000ff0075a7 */ /* 0x0007220008001105 */
[----:B------:R-:W-:-:S02]  /*1f20*/  UPRMT UR7, URZ, 0x5410, UR24 ;  /* 0x00005410ff077896 */ /* 0x000fc40008000018 */
[----:B------:R-:W-:Y:S02]  /*1f30*/  UIADD3 UR8, UPT, UPT, UR8, 0x16400, URZ ;  /* 0x0001640008087890 */ /* 0x000fe4000fffe0ff */
[----:B------:R-:W-:Y:S01]  /*1f40*/  UIADD3.X UR5, UPT, UPT, URZ, UR27, URZ, UP0, !UPT ;  /* 0x0000001bff057290 */ /* 0x000fe200087fe4ff */
[----:B------:R-:W-:Y:S01]  /*1f50*/  UMOV UR18, 0x0 ;  /* 0x0000000000127882 */ /* 0x000fe20000000000 */
[----:B------:R-:W-:Y:S01]  /*1f60*/  UMOV UR19, 0x10000000 ;  /* 0x1000000000137882 */ /* 0x000fe20000000000 */
[----:B------:R-:W-:Y:S01]  /*1f70*/  UMOV UR10, UR34 ;  /* 0x00000022000a7c82 */ /* 0x000fe20008000000 */
[----:B------:R-:W-:Y:S01]  /*1f80*/  UMOV UR12, UR36 ;  /* 0x00000024000c7c82 */ /* 0x000fe20008000000 */
[----:B------:R-:W-:Y:S01]  /*1f90*/  UMOV UR9, UR33 ;  /* 0x0000002100097c82 */ /* 0x000fe20008000000 */
[----:B------:R1:W-:Y:S03]  /*1fa0*/  UTMALDG.3D.MULTICAST.2CTA [UR32], [UR14], UR7, desc[UR18] ;  /* 0x000012200e0073b4 */ /* 0x0003e60008211807 */
[----:B------:R2:W-:Y:S01]  /*1fb0*/  UTMALDG.3D.2CTA [UR8], [UR4], desc[UR18] ;  /* 0x00001208040075b4 */ /* 0x0005e20008211000 */
[----:B-1----:R-:W-:Y:S01]  /*1fc0*/  UIADD3 UR34, UPT, UPT, UR34, 0x40, URZ ;  /* 0x0000004022227890 */ /* 0x002fe2000fffe0ff */
[----:B------:R-:W-:Y:S01]  /*1fd0*/  UMOV UR7, UR29 ;  /* 0x0000001d00077c82 */ /* 0x000fe20008000000 */
[----:B--2---:R-:W-:Y:S01]  /*1fe0*/  UMOV UR4, UR6 ;  /* 0x0000000600047c82 */ /* 0x004fe20008000000 */
[----:B------:R-:W-:Y:S09]  /*1ff0*/  BRA.U UP2, `(.L_x_32) ;  /* 0xfffffffd02487547 */ /* 0x000ff2000b83ffff */
.L_x_26:
[----:B------:R-:W-:Y:S01]  /*2000*/  ULEA UR4, UR6, UR13, 0x3 ;  /* 0x0000000d06047291 */ /* 0x000fe2000f8e18ff */
[----:B-1-3--:R-:W-:Y:S01]  /*2010*/  SHF.L.U32 R0, R12, 0x1f, RZ ;  /* 0x0000001f0c007819 */ /* 0x00afe200000006ff */
[----:B------:R-:W-:Y:S01]  /*2020*/  @!P1 SYNCS.ARRIVE.TRANS64.A1T0 RZ, [UR13+0x148], RZ ;  /* 0x000148ffffff99a7 */ /* 0x000fe2000810000d */
[----:B------:R-:W-:-:S06]  /*2030*/  UISETP.GT.AND UP0, UPT, UR41, UR40, UPT ;  /* 0x000000282900728c */ /* 0x000fcc000bf04270 */
[----:B--2-4-:R1:W2:Y:S03]  /*2040*/  SYNCS.PHASECHK.TRANS64.TRYWAIT P0, [UR4+0x80], R0 ;  /* 0x00008000ff0075a7 */ /* 0x0142a60008001104 */
[----:B------:R-:W-:Y:S05]  /*2050*/  BRA.U !UP0, `(.L_x_33) ;  /* 0x0000000108c07547 */ /* 0x000fea000b800000 */
[----:B------:R-:W-:Y:S01]  /*2060*/  UIADD3 UR25, UPT, UPT, UR44, UR7, URZ ;  /* 0x000000072c197290 */ /* 0x000fe2000fffe0ff */
[----:B------:R-:W-:-:S11]  /*2070*/  UMOV UR4, UR6 ;  /* 0x0000000600047c82 */ /* 0x000fd60008000000 */
.L_x_39:
[----:B------:R-:W-:Y:S01]  /*2080*/  ULEA UR17, UR4, UR13, 0x3 ;  /* 0x0000000d04117291 */ /* 0x000fe2000f8e18ff */
[----:B--2---:R-:W-:Y:S01]  /*2090*/  @P3 MOV R2, 0x6000 ;  /* 0x0000600000023802 */ /* 0x004fe20000000f00 */
[----:B--2-4-:R-:W-:Y:S10]  /*20a0*/  @P0 BRA `(.L_x_34) ;  /* 0x00000000000c0947 */ /* 0x014ff40003800000 */
[----:B------:R-:W-:-:S04]  /*20b0*/  SHF.L.U32 R3, R12, 0x1f, RZ ;  /* 0x0000001f0c037819 */ /* 0x000fc800000006ff */
[----:B------:R-:W2:Y:S02]  /*20c0*/  SYNCS.PHASECHK.TRANS64.TRYWAIT P0, [UR17+0x80], R3 ;  /* 0x00008003ff0075a7 */ /* 0x000ea40008001111 */
[----:B--2---:R-:W-:Y:S05]  /*20d0*/  @!P0 BRA `(.L_x_35) ;  /* 0x0000008400908947 */ /* 0x004fea0003800000 */
.L_x_34:
[----:B------:R2:W-:Y:S01]  /*20e0*/  @P3 SYNCS.ARRIVE.TRANS64 RZ, [UR17], R2 ;  /* 0x00000002ffff39a7 */ /* 0x0005e20008000011 */
[----:B------:R-:W-:-:S04]  /*20f0*/  ULOP3.LUT UR5, UR21, 0x2, URZ, 0xfc, !UPT ;  /* 0x0000000215057892 */ /* 0x000fc8000f8efcff */
[----:B------:R-:W-:-:S09]  /*2100*/  UISETP.NE.AND UP0, UPT, UR5, 0x2, UPT ;  /* 0x000000020500788c */ /* 0x000fd2000bf05270 */
[----:B------:R-:W-:Y:S05]  /*2110*/  BRA.U UP0, `(.L_x_36) ;  /* 0x0000000100047547 */ /* 0x000fea000b800000 */
[----:B------:R-:W-:Y:S05]  /*2120*/  BPT.TRAP 0x1 ;  /* 0x000000040000795c */ /* 0x000fea0000300000 */
.L_x_36:
[----:B------:R-:W-:Y:S04]  /*2130*/  BSSY.RECONVERGENT B0, `(.L_x_37) ;  /* 0x0000003000007945 */ /* 0x000fe80003800200 */
[----:B------:R-:W-:Y:S05]  /*2140*/  @!P2 BRA `(.L_x_38) ;  /* 0x000000000004a947 */ /* 0x000fea0003800000 */
[----:B------:R-:W-:Y:S05]  /*2150*/  BPT.TRAP 0x1 ;  /* 0x000000040000795c */ /* 0x000fea0000300000 */
.L_x_38:
[----:B------:R-:W-:Y:S05]  /*2160*/  BSYNC.RECONVERGENT B0 ;  /* 0x0000000000007941 */ /* 0x000fea0003800200 */
.L_x_37:
[----:B------:R-:W-:Y:S02]  /*2170*/  UIADD3 UR5, UPT, UPT, UR4, 0x1, URZ ;  /* 0x0000000104057890 */ /* 0x000fe4000fffe0ff */
[----:B------:R-:W-:Y:S02]  /*2180*/  UIADD3 UR14, UP1, UPT, UR26, 0x80, URZ ;  /* 0x000000801a0e7890 */ /* 0x000fe4000ff3e0ff */
[----:B------:R-:W-:Y:S02]  /*2190*/  UISETP.NE.AND UP0, UPT, UR5, 0x10, UPT ;  /* 0x000000100500788c */ /* 0x000fe4000bf05270 */
[----:B------:R-:W-:Y:S02]  /*21a0*/  ULEA UR16, UR4, UR30, 0xc ;  /* 0x0000001e04107291 */ /* 0x000fe4000f8e60ff */
[----:B------:R-:W-:Y:S02]  /*21b0*/  USEL UR8, URZ, 0x1, UP0 ;  /* 0x00000001ff087887 */ /* 0x000fe40008000000 */
[----:B------:R-:W-:-:S02]  /*21c0*/  USEL UR6, UR5, URZ, UP0 ;  /* 0x000000ff05067287 */ /* 0x000fc40008000000 */
[----:B------:R-:W-:Y:S02]  /*21d0*/  UIADD3 UR22, UP0, UPT, UR26, 0x180, URZ ;  /* 0x000001801a167890 */ /* 0x000fe4000ff1e0ff */
[----:B------:R-:W-:Y:S01]  /*21e0*/  LOP3.LUT R12, R12, UR8, RZ, 0x3c, !PT ;  /* 0x000000080c0c7c12 */ /* 0x000fe2000f8e3cff */
[----:B------:R-:W-:Y:S02]  /*21f0*/  ULEA UR8, UR4, UR13, 0xd ;  /* 0x0000000d04087291 */ /* 0x000fe4000f8e68ff */
[----:B------:R-:W-:Y:S01]  /*2200*/  ULEA UR5, UR6, UR13, 0x3 ;  /* 0x0000000d06057291 */ /* 0x000fe2000f8e18ff */
[----:B-1----:R-:W-:Y:S01]  /*2210*/  SHF.L.U32 R0, R12, 0x1f, RZ ;  /* 0x0000001f0c007819 */ /* 0x002fe200000006ff */
[----:B------:R-:W-:Y:S02]  /*2220*/  USHF.L.U32 UR18, UR7, 0x6, URZ ;  /* 0x0000000607127899 */ /* 0x000fe400080006ff */
[----:B------:R-:W-:Y:S02]  /*2230*/  ULOP3.LUT UR17, UR17, 0xfefffff8, URZ, 0xc0, !UPT ;  /* 0xfefffff811117892 */ /* 0x000fe4000f8ec0ff */
[----:B------:R-:W-:-:S02]  /*2240*/  UIADD3.X UR15, UPT, UPT, URZ, UR27, URZ, UP1, !UPT ;  /* 0x0000001bff0f7290 */ /* 0x000fc40008ffe4ff */
[----:B------:R-:W-:Y:S01]  /*2250*/  UPRMT UR4, URZ, 0x5410, UR24 ;  /* 0x00005410ff047896 */ /* 0x000fe20008000018 */
[----:B------:R3:W4:Y:S01]  /*2260*/  SYNCS.PHASECHK.TRANS64.TRYWAIT P0, [UR5+0x80], R0 ;  /* 0x00008000ff0075a7 */ /* 0x0007220008001105 */
[----:B------:R-:W-:Y:S02]  /*2270*/  UIADD3 UR8, UPT, UPT, UR8, 0x16400, URZ ;  /* 0x0001640008087890 */ /* 0x000fe4000fffe0ff */
[----:B------:R-:W-:Y:S01]  /*2280*/  UIADD3.X UR23, UPT, UPT, URZ, UR27, URZ, UP0, !UPT ;  /* 0x0000001bff177290 */ /* 0x000fe200087fe4ff */
[----:B------:R-:W-:Y:S01]  /*2290*/  UMOV UR32, 0x0 ;  /* 0x0000000000207882 */ /* 0x000fe20000000000 */
[----:B------:R-:W-:Y:S01]  /*22a0*/  UMOV UR33, 0x10000000 ;  /* 0x1000000000217882 */ /* 0x000fe20000000000 */
[----:B------:R-:W-:Y:S01]  /*22b0*/  UMOV UR19, UR35 ;  /* 0x0000002300137c82 */ /* 0x000fe20008000000 */
[----:B------:R-:W-:Y:S01]  /*22c0*/  UMOV UR20, UR36 ;  /* 0x0000002400147c82 */ /* 0x000fe20008000000 */
[----:B------:R-:W-:Y:S01]  /*22d0*/  UMOV UR12, UR36 ;  /* 0x00000024000c7c82 */ /* 0x000fe20008000000 */
[----:B------:R-:W-:Y:S01]  /*22e0*/  UMOV UR9, UR17 ;  /* 0x0000001100097c82 */ /* 0x000fe20008000000 */
[----:B------:R-:W-:Y:S01]  /*22f0*/  UMOV UR10, UR18 ;  /* 0x00000012000a7c82 */ /* 0x000fe20008000000 */
[----:B------:R1:W-:Y:S01]  /*2300*/  UTMALDG.3D.MULTICAST.2CTA [UR16], [UR14], UR4, desc[UR32] ;  /* 0x000020100e0073b4 */ /* 0x0003e20008211804 */
[----:B------:R-:W-:-:S04]  /*2310*/  UIADD3 UR7, UPT, UPT, UR7, 0x1, URZ ;  /* 0x0000000107077890 */ /* 0x000fc8000fffe0ff */
[----:B------:R-:W-:Y:S01]  /*2320*/  UISETP.NE.AND UP0, UPT, UR7, UR25, UPT ;  /* 0x000000190700728c */ /* 0x000fe2000bf05270 */
[----:B------:R3:W-:Y:S01]  /*2330*/  UTMALDG.3D.2CTA [UR8], [UR22], desc[UR32] ;  /* 0x00002008160075b4 */ /* 0x0007e20008211000 */
[----:B-1----:R-:W-:-:S07]  /*2340*/  UMOV UR4, UR6 ;  /* 0x0000000600047c82 */ /* 0x002fce0008000000 */
[----:B---3--:R-:W-:Y:S05]  /*2350*/  BRA.U UP0, `(.L_x_39) ;  /* 0xfffffffd00487547 */ /* 0x008fea000b83ffff */
.L_x_33:
[C---:B------:R-:W-:Y:S01]  /*2360*/  LEA R3, R11.reuse, UR13, 0x3 ;  /* 0x0000000d0b037c11 */ /* 0x040fe2000f8e18ff */
[----:B------:R-:W-:Y:S01]  /*2370*/  NOP ;  /* 0x0000000000007918 */ /* 0x000fe20000000000 */
[----:B-1----:R-:W-:Y:S02]  /*2380*/  SHF.L.U32 R0, R10, 0x1f, RZ ;  /* 0x0000001f0a007819 */ /* 0x002fe400000006ff */
[----:B------:R-:W-:Y:S02]  /*2390*/  LEA R5, R11, UR13, 0x4 ;  /* 0x0000000d0b057c11 */ /* 0x000fe4000f8e20ff */
[----:B--2-4-:R-:W1:Y:S02]  /*23a0*/  SYNCS.PHASECHK.TRANS64.TRYWAIT P0, [R3+URZ+0x150], R0 ;  /* 0x00015000030075a7 */ /* 0x014e6400080011ff */
[----:B-1----:R-:W-:Y:S05]  /*23b0*/  @!P0 BRA `(.L_x_40) ;  /* 0x0000008000f08947 */ /* 0x002fea0003800000 */
.L_x_159:
[----:B------:R-:W2:Y:S01]  /*23c0*/  LDS.128 R4, [R5+0x1e0] ;  /* 0x0001e00005047984 */ /* 0x000ea20000000c00 */
[----:B------:R-:W-:Y:S01]  /*23d0*/  UISETP.GE.AND UP0, UPT, UR45, 0x1, UPT ;  /* 0x000000012d00788c */ /* 0x000fe2000bf06270 */
[----:B------:R-:W-:Y:S01]  /*23e0*/  @!PT LDS RZ, [RZ] ;  /* 0x00000000fffff984 */ /* 0x000fe20000000800 */
[----:B------:R-:W-:Y:S01]  /*23f0*/  @!PT LDS RZ, [RZ] ;  /* 0x00000000fffff984 */ /* 0x000fe20000000800 */
[----:B------:R-:W-:Y:S01]  /*2400*/  @!PT LDS RZ, [RZ] ;  /* 0x00000000fffff984 */ /* 0x000fe20000000800 */
[----:B------:R-:W-:Y:S01]  /*2410*/  @!PT LDS RZ, [RZ] ;  /* 0x00000000fffff984 */ /* 0x000fe20000000800 */
[----:B------:R3:W-:Y:S06]  /*2420*/  MEMBAR.ALL.CTA ;  /* 0x0000000000007992 */ /* 0x0007ec0000008000 */
[----:B---3--:R-:W3:Y:S01]  /*2430*/  FENCE.VIEW.ASYNC.S ;  /* 0x00000000000073c6 */ /* 0x008ee20000000000 */
[----:B--2---:R-:W-:-:S13]  /*2440*/  LOP3.LUT P0, RZ, R6, 0x1, RZ, 0xc0, !PT ;  /* 0x0000000106ff7812 */ /* 0x004fda000780c0ff */
[----:B---3--:R-:W-:Y:S01]  /*2450*/  VOTEU.ANY UP1, P0 ;  /* 0x0000000000ff7886 */ /* 0x008fe20000020100 */
[----:B------:R-:W-:-:S13]  /*2460*/  PLOP3.LUT P0, PT, PT, PT, UP1, 0x80, 0x8 ;  /* 0x000000000008781c */ /* 0x000fda0003f0f018 */
[----:B-1----:R-:W-:Y:S02]  /*2470*/  @P0 LOP3.LUT R0, R5, 0xffff, RZ, 0xc0, !PT ;  /* 0x0000ffff05000812 */ /* 0x002fe400078ec0ff */
[----:B------:R-:W-:Y:S02]  /*2480*/  @P0 MOV R2, R4 ;  /* 0x0000000400020202 */ /* 0x000fe40000000f00 */
[----:B------:R-:W-:Y:S01]  /*2490*/  @P0 R2UR UR5, R0 ;  /* 0x00000000000502ca */ /* 0x000fe200000e0000 */
[----:B------:R-:W-:Y:S01]  /*24a0*/  VIADD R0, R3, 0x160 ;  /* 0x0000016003007836 */ /* 0x000fe20000000000 */
[----:B------:R-:W-:Y:S02]  /*24b0*/  @P0 SHF.R.U32.HI R4, RZ, 0x10, R5 ;  /* 0x00000010ff040819 */ /* 0x000fe40000011605 */
[----:B------:R-:W-:Y:S02]  /*24c0*/  @P0 R2UR UR7, R2 ;  /* 0x00000000020702ca */ /* 0x000fe400000e0000 */
[----:B------:R-:W-:-:S02]  /*24d0*/  PRMT R0, RZ, 0x654, R0 ;  /* 0x00000654ff007816 */ /* 0x000fc40000000000 */
[----:B------:R-:W-:Y:S02]  /*24e0*/  @P0 R2UR UR4, R4 ;  /* 0x00000000040402ca */ /* 0x000fe400000e0000 */
[----:B------:R1:W-:Y:S03]  /*24f0*/  SYNCS.ARRIVE.TRANS64.RED.A1T0 RZ, [R0+URZ], RZ ;  /* 0x000000ff00ff79a7 */ /* 0x0003e600081004ff */
[----:B------:R-:W-:-:S04]  /*2500*/  @UP1 UMOV UR31, UR5 ;  /* 0x00000005001f1c82 */ /* 0x000fc80008000000 */
[----:B------:R-:W-:-:S04]  /*2510*/  @UP1 UMOV UR37, UR7 ;  /* 0x0000000700251c82 */ /* 0x000fc80008000000 */
[----:B------:R-:W-:Y:S01]  /*2520*/  @UP1 UMOV UR36, UR4 ;  /* 0x0000000400241c82 */ /* 0x000fe20008000000 */
[----:B------:R-:W-:Y:S05]  /*2530*/  BRA.U !UP0, `(.L_x_41) ;  /* 0x0000000108d47547 */ /* 0x000fea000b800000 */
[----:B------:R-:W2:Y:S01]  /*2540*/  LDCU.128 UR16, c[0x0][0xb10] ;  /* 0x00016200ff1077ac */ /* 0x000ea20008000c00 */
[----:B------:R-:W3:Y:S01]  /*2550*/  LDCU UR12, c[0x0][0xb20] ;  /* 0x00016400ff0c77ac */ /* 0x000ee20008000800 */
[----:B------:R-:W4:Y:S01]  /*2560*/  LDCU UR20, c[0x0][0xb0c] ;  /* 0x00016180ff1477ac */ /* 0x000f220008000800 */
[----:B------:R-:W1:Y:S01]  /*2570*/  LDCU.64 UR8, c[0x0][0xb28] ;  /* 0x00016500ff0877ac */ /* 0x000e620008000a00 */
[----:B------:R-:W-:Y:S02]  /*2580*/  UISETP.NE.AND UP3, UPT, UR45, 0x1, UPT ;  /* 0x000000012d00788c */ /* 0x000fe4000bf65270 */
[----:B--2---:R-:W-:Y:S02]  /*2590*/  UIMAD.WIDE.U32 UR10, UR38, UR19, URZ ;  /* 0x00000013260a72a5 */ /* 0x004fe4000f8e00ff */
[----:B------:R-:W-:Y:S02]  /*25a0*/  UIMAD.WIDE.U32 UR4, UR39, UR16, URZ ;  /* 0x00000010270472a5 */ /* 0x000fe4000f8e00ff */
[----:B------:R-:W-:-:S02]  /*25b0*/  UISETP.NE.AND UP0, UPT, UR18, 0x1, UPT ;  /* 0x000000011200788c */ /* 0x000fc4000bf05270 */
[----:B------:R-:W-:Y:S01]  /*25c0*/  UIMAD.WIDE.U32 UR22, UR31, UR19, URZ ;  /* 0x000000131f1672a5 */ /* 0x000fe2000f8e00ff */
[----:B------:R-:W-:Y:S02]  /*25d0*/  UMOV UR10, UR11 ;  /* 0x0000000b000a7c82 */ /* 0x000fe40008000000 */
[----:B------:R-:W-:Y:S01]  /*25e0*/  UMOV UR4, UR5 ;  /* 0x0000000500047c82 */ /* 0x000fe20008000000 */
[----:B---3--:R-:W-:Y:S02]  /*25f0*/  USHF.R.U32.HI UR10, URZ, UR12, UR10 ;  /* 0x0000000cff0a7299 */ /* 0x008fe4000801160a */
[----:B----4-:R-:W-:Y:S02]  /*2600*/  UISETP.NE.AND UP2, UPT, UR20, 0x1, UPT ;  /* 0x000000011400788c */ /* 0x010fe4000bf45270 */
[----:B------:R-:W-:Y:S02]  /*2610*/  USHF.R.U32.HI UR4, URZ, UR17, UR4 ;  /* 0x00000011ff047299 */ /* 0x000fe40008011604 */
[----:B------:R-:W-:-:S02]  /*2620*/  USEL UR5, UR38, UR10, !UP0 ;  /* 0x0000000a26057287 */ /* 0x000fc4000c000000 */
[----:B------:R-:W-:Y:S02]  /*2630*/  USEL UR7, UR39, UR4, !UP2 ;  /* 0x0000000427077287 */ /* 0x000fe4000d000000 */
[----:B-1----:R-:W-:Y:S01]  /*2640*/  UIMAD.WIDE.U32 UR10, UR5, UR8, URZ ;  /* 0x00000008050a72a5 */ /* 0x002fe2000f8e00ff */
[----:B------:R-:W-:Y:S01]  /*2650*/  UMOV UR4, UR23 ;  /* 0x0000001700047c82 */ /* 0x000fe20008000000 */
[----:B------:R-:W-:Y:S02]  /*2660*/  UIMAD.WIDE.U32 UR14, UR37, UR16, URZ ;  /* 0x00000010250e72a5 */ /* 0x000fe4000f8e00ff */
[----:B------:R-:W-:-:S03]  /*2670*/  UIMAD.WIDE.U32 UR22, UR7, UR8, URZ ;  /* 0x00000008071672a5 */ /* 0x000fc6000f8e00ff */
[----:B------:R-:W-:Y:S01]  /*2680*/  UMOV UR10, UR11 ;  /* 0x0000000b000a7c82 */ /* 0x000fe20008000000 */
[----:B------:R-:W-:Y:S02]  /*2690*/  USHF.R.U32.HI UR4, URZ, UR12, UR4 ;  /* 0x0000000cff047299 */ /* 0x000fe40008011604 */
[----:B------:R-:W-:Y:S01]  /*26a0*/  @UP3 USHF.R.U32.HI UR5, URZ, UR9, UR10 ;  /* 0x00000009ff053299 */ /* 0x000fe2000801160a */
[----:B------:R-:W-:Y:S01]  /*26b0*/  UMOV UR14, UR15 ;  /* 0x0000000f000e7c82 */ /* 0x000fe20008000000 */
[----:B------:R-:W-:Y:S01]  /*26c0*/  UMOV UR22, UR23 ;  /* 0x0000001700167c82 */ /* 0x000fe20008000000 */
[----:B------:R-:W-:Y:S02]  /*26d0*/  USHF.R.U32.HI UR17, URZ, UR17, UR14 ;  /* 0x00000011ff117299 */ /* 0x000fe4000801160e */
[----:B------:R-:W-:Y:S02]  /*26e0*/  USEL UR4, UR31, UR4, !UP0 ;  /* 0x000000041f047287 */ /* 0x000fe4000c000000 */
[----:B------:R-:W-:-:S02]  /*26f0*/  @UP3 USHF.R.U32.HI UR7, URZ, UR9, UR22 ;  /* 0x00000009ff073299 */ /* 0x000fc40008011616 */
[----:B------:R-:W-:Y:S02]  /*2700*/  UIMAD UR10, UR45, UR5, URZ ;  /* 0x000000052d0a72a4 */ /* 0x000fe4000f8e02ff */
[----:B------:R-:W-:Y:S02]  /*2710*/  USEL UR5, UR37, UR17, !UP2 ;  /* 0x0000001125057287 */ /* 0x000fe4000d000000 */
[----:B------:R-:W-:Y:S02]  /*2720*/  UIMAD UR12, UR45, UR7, URZ ;  /* 0x000000072d0c72a4 */ /* 0x000fe4000f8e02ff */
[----:B------:R-:W-:Y:S02]  /*2730*/  UISETP.GE.AND UP0, UPT, UR4, UR10, UPT ;  /* 0x0000000a0400728c */ /* 0x000fe4000bf06270 */
[----:B------:R-:W-:Y:S02]  /*2740*/  UIMAD.WIDE.U32 UR10, UR4, UR8, URZ ;  /* 0x00000008040a72a5 */ /* 0x000fe4000f8e00ff */
[----:B------:R-:W-:-:S02]  /*2750*/  UISETP.GE.OR UP0, UPT, UR5, UR12, UP0 ;  /* 0x0000000c0500728c */ /* 0x000fc40008706670 */
[----:B------:R-:W-:Y:S02]  /*2760*/  UIMAD.WIDE.U32 UR14, UR5, UR8, URZ ;  /* 0x00000008050e72a5 */ /* 0x000fe4000f8e00ff */
[----:B------:R-:W-:Y:S01]  /*2770*/  UIADD3 UR12, UPT, UPT, -UR5, URZ, URZ ;  /* 0x000000ff050c7290 */ /* 0x000fe2000fffe1ff */
[----:B------:R-:W-:Y:S01]  /*2780*/  UMOV UR10, UR11 ;  /* 0x0000000b000a7c82 */ /* 0x000fe20008000000 */
[----:B------:R-:W-:Y:S02]  /*2790*/  UIADD3 UR11, UPT, UPT, -UR4, URZ, URZ ;  /* 0x000000ff040b7290 */ /* 0x000fe4000fffe1ff */
[----:B------:R-:W-:-:S03]  /*27a0*/  USHF.R.U32.HI UR10, URZ, UR9, UR10 ;  /* 0x00000009ff0a7299 */ /* 0x000fc6000801160a */
[----:B------:R-:W-:Y:S01]  /*27b0*/  @!UP0 UMOV UR8, UR15 ;  /* 0x0000000f00088c82 */ /* 0x000fe20008000000 */
[----:B------:R-:W-:Y:S02]  /*27c0*/  UIMAD UR11, UR18, UR11, UR31 ;  /* 0x0000000b120b72a4 */ /* 0x000fe4000f8e021f */
[----:B------:R-:W-:Y:S02]  /*27d0*/  USEL UR10, UR4, UR10, !UP3 ;  /* 0x0000000a040a7287 */ /* 0x000fe4000d800000 */
[----:B------:R-:W-:Y:S02]  /*27e0*/  @!UP0 USHF.R.U32.HI UR8, URZ, UR9, UR8 ;  /* 0x00000009ff088299 */ /* 0x000fe40008011608 */
[----:B------:R-:W-:Y:S02]  /*27f0*/  UIADD3 UR9, UPT, UPT, -UR10, URZ, URZ ;  /* 0x000000ff0a097290 */ /* 0x000fe4000fffe1ff */
[----:B------:R-:W-:Y:S02]  /*2800*/  @!UP0 USEL UR8, UR5, UR8, !UP3 ;  /* 0x0000000805088287 */ /* 0x000fe4000d800000 */
[----:B------:R-:W-:-:S02]  /*2810*/  UIMAD UR9, UR45, UR9, UR4 ;  /* 0x000000092d0972a4 */ /* 0x000fc4000f8e0204 */
[----:B------:R-:W-:Y:S02]  /*2820*/  @!UP0 UIADD3 UR10, UPT, UPT, UR10, -UR8, URZ ;  /* 0x800000080a0a8290 */ /* 0x000fe4000fffe0ff */
[----:B------:R-:W-:Y:S02]  /*2830*/  @!UP0 UIMAD UR8, UR9, UR7, UR8 ;  /* 0x00000007090882a4 */ /* 0x000fe4000f8e0208 */
[----:B------:R-:W-:Y:S02]  /*2840*/  @!UP0 UIMAD UR4, UR45, UR10, UR5 ;  /* 0x0000000a2d0482a4 */ /* 0x000fe4000f8e0205 */
[----:B------:R-:W-:Y:S02]  /*2850*/  UIMAD UR7, UR20, UR12, UR37 ;  /* 0x0000000c140772a4 */ /* 0x000fe4000f8e0225 */
[----:B------:R-:W-:Y:S01]  /*2860*/  UIMAD UR31, UR4, UR18, UR11 ;  /* 0x00000012041f72a4 */ /* 0x000fe2000f8e020b */
[----:B------:R-:W-:Y:S02]  /*2870*/  @!UP0 UMOV UR5, UR8 ;  /* 0x0000000800058c82 */ /* 0x000fe40008000000 */
[----:B------:R-:W-:-:S12]  /*2880*/  UIMAD UR37, UR5, UR20, UR7 ;  /* 0x00000014052572a4 */ /* 0x000fd8000f8e0207 */
.L_x_41:
[----:B------:R-:W2:Y:S02]  /*2890*/  LDCU UR4, c[0x0][0xb30] ;  /* 0x00016600ff0477ac */ /* 0x000ea40008000800 */
[----:B--2---:R-:W-:-:S09]  /*28a0*/  UISETP.NE.AND UP0, UPT, UR4, 0x1, UPT ;  /* 0x000000010400788c */ /* 0x004fd2000bf05270 */
[----:B------:R-:W-:Y:S05]  /*28b0*/  BRA.U UP0, `(.L_x_42) ;  /* 0x0000000100447547 */ /* 0x000fea000b800000 */
[----:B------:R-:W2:Y:S01]  /*28c0*/  LDCU.128 UR16, c[0x0][0xb10] ;  /* 0x00016200ff1077ac */ /* 0x000ea20008000c00 */
[----:B------:R-:W3:Y:S01]  /*28d0*/  LDCU UR10, c[0x0][0xb0c] ;  /* 0x00016180ff0a77ac */ /* 0x000ee20008000800 */
[----:B------:R-:W4:Y:S01]  /*28e0*/  LDCU UR7, c[0x0][0xb20] ;  /* 0x00016400ff0777ac */ /* 0x000f220008000800 */
[----:B--2---:R-:W-:Y:S02]  /*28f0*/  UIMAD.WIDE.U32 UR8, UR37, UR16, URZ ;  /* 0x00000010250872a5 */ /* 0x004fe4000f8e00ff */
[----:B------:R-:W-:Y:S02]  /*2900*/  UIMAD.WIDE.U32 UR4, UR31, UR19, URZ ;  /* 0x000000131f0472a5 */ /* 0x000fe4000f8e00ff */
[----:B---3--:R-:W-:Y:S02]  /*2910*/  UISETP.NE.AND UP2, UPT, UR10, 0x1, UPT ;  /* 0x000000010a00788c */ /* 0x008fe4000bf45270 */
[----:B------:R-:W-:Y:S01]  /*2920*/  UISETP.NE.AND UP0, UPT, UR18, 0x1, UPT ;  /* 0x000000011200788c */ /* 0x000fe2000bf05270 */
[----:B------:R-:W-:-:S02]  /*2930*/  UMOV UR8, UR9 ;  /* 0x0000000900087c82 */ /* 0x000fc40008000000 */
[----:B------:R-:W-:Y:S01]  /*2940*/  UMOV UR4, UR5 ;  /* 0x0000000500047c82 */ /* 0x000fe20008000000 */
[----:B------:R-:W-:Y:S02]  /*2950*/  USHF.R.U32.HI UR17, URZ, UR17, UR8 ;  /* 0x00000011ff117299 */ /* 0x000fe40008011608 */
[----:B----4-:R-:W-:Y:S02]  /*2960*/  USHF.R.U32.HI UR4, URZ, UR7, UR4 ;  /* 0x00000007ff047299 */ /* 0x010fe40008011604 */
[----:B------:R-:W-:Y:S02]  /*2970*/  USEL UR5, UR37, UR17, !UP2 ;  /* 0x0000001125057287 */ /* 0x000fe4000d000000 */
[----:B------:R-:W-:-:S04]  /*2980*/  USEL UR4, UR31, UR4, !UP0 ;  /* 0x000000041f047287 */ /* 0x000fc8000c000000 */
[----:B------:R-:W-:Y:S02]  /*2990*/  UIADD3 UR7, UPT, UPT, UR5, -UR4, URZ ;  /* 0x8000000405077290 */ /* 0x000fe4000fffe0ff */
[----:B------:R-:W-:Y:S02]  /*29a0*/  UIADD3 UR4, UPT, UPT, -UR5, UR4, URZ ;  /* 0x0000000405047290 */ /* 0x000fe4000fffe1ff */
[----:B------:R-:W-:Y:S02]  /*29b0*/  UIMAD UR31, UR7, UR18, UR31 ;  /* 0x00000012071f72a4 */ /* 0x000fe4000f8e021f */
[----:B------:R-:W-:-:S12]  /*29c0*/  UIMAD UR37, UR4, UR10, UR37 ;  /* 0x0000000a042572a4 */ /* 0x000fd8000f8e0225 */
.L_x_42:
[----:B------:R-:W-:Y:S01]  /*29d0*/  VIADD R11, R11, 0x1 ;  /* 0x000000010b0b7836 */ /* 0x000fe20000000000 */
[----:B------:R-:W-:Y:S01]  /*29e0*/  R2UR UR4, R88 ;  /* 0x00000000580472ca */ /* 0x000fe200000e0000 */
[----:B------:R-:W-:Y:S01]  /*29f0*/  UIADD3 UR32, UPT, UPT, UR31, UR59, URZ ;  /* 0x0000003b1f207290 */ /* 0x000fe2000fffe0ff */
[----:B------:R-:W-:Y:S02]  /*2a00*/  PLOP3.LUT P1, PT, PT, PT, PT, 0x80, 0x8 ;  /* 0x000000000008781c */ /* 0x000fe40003f2f070 */
[----:B------:R-:W-:-:S04]  /*2a10*/  ISETP.NE.AND P0, PT, R11, 0x2, PT ;  /* 0x000000020b00780c */ /* 0x000fc80003f05270 */
[----:B------:R-:W-:Y:S02]  /*2a20*/  SEL R3, RZ, 0x1, P0 ;  /* 0x00000001ff037807 */ /* 0x000fe40000000000 */
[----:B------:R-:W-:Y:S02]  /*2a30*/  SEL R11, R11, RZ, P0 ;  /* 0x000000ff0b0b7207 */ /* 0x000fe40000000000 */
[----:B------:R-:W-:Y:S01]  /*2a40*/  LOP3.LUT R10, R10, R3, RZ, 0x3c, !PT ;  /* 0x000000030a0a7212 */ /* 0x000fe200078e3cff */
[----:B------:R-:W-:Y:S01]  /*2a50*/  UIADD3 UR20, UPT, UPT, UR37, UR4, URZ ;  /* 0x0000000425147290 */ /* 0x000fe2000fffe0ff */
[----:B------:R-:W-:Y:S11]  /*2a60*/  BRA.U UP1, `(.L_x_43) ;  /* 0xfffffff101447547 */ /* 0x000ff6000b83ffff */
[----:B------:R-:W-:Y:S01]  /*2a70*/  UIADD3 UR13, UPT, UPT, UR13, 0x80, URZ ;  /* 0x000000800d0d7890 */ /* 0x000fe2000fffe0ff */
[----:B------:R-:W-:-:S03]  /*2a80*/  SHF.L.U32 R3, R12, 0x1f, RZ ;  /* 0x0000001f0c037819 */ /* 0x000fc600000006ff */
[----:B------:R-:W-:-:S09]  /*2a90*/  ULEA UR4, UR6, UR13, 0x3 ;  /* 0x0000000d06047291 */ /* 0x000fd2000f8e18ff */
[----:B------:R-:W2:Y:S02]  /*2aa0*/  SYNCS.PHASECHK.TRANS64.TRYWAIT P0, [UR4], R3 ;  /* 0x00000003ff0075a7 */ /* 0x000ea40008001104 */
[----:B--2---:R-:W-:Y:S05]  /*2ab0*/  @!P0 BRA `(.L_x_44) ;  /* 0x0000007c00448947 */ /* 0x004fea0003800000 */
.L_x_161:
[----:B------:R-:W-:-:S04]  /*2ac0*/  UIADD3 UR4, UPT, UPT, UR6, 0x1, URZ ;  /* 0x0000000106047890 */ /* 0x000fc8000fffe0ff */
[----:B------:R-:W-:-:S04]  /*2ad0*/  UISETP.NE.AND UP0, UPT, UR4, 0x10, UPT ;  /* 0x000000100400788c */ /* 0x000fc8000bf05270 */
[----:B------:R-:W-:Y:S02]  /*2ae0*/  USEL UR6, URZ, 0x1, UP0 ;  /* 0x00000001ff067887 */ /* 0x000fe40008000000 */
[----:B------:R-:W-:-:S04]  /*2af0*/  USEL UR4, UR4, URZ, UP0 ;  /* 0x000000ff04047287 */ /* 0x000fc80008000000 */
[----:B------:R-:W-:Y:S01]  /*2b00*/  ULEA UR5, UR4, UR13, 0x3 ;  /* 0x0000000d04057291 */ /* 0x000fe2000f8e18ff */
[----:B------:R-:W-:-:S04]  /*2b10*/  LOP3.LUT R2, R12, UR6, RZ, 0x3c, !PT ;  /* 0x000000060c027c12 */ /* 0x000fc8000f8e3cff */
[----:B-1----:R-:W-:-:S04]  /*2b20*/  SHF.L.U32 R3, R2, 0x1f, RZ ;  /* 0x0000001f02037819 */ /* 0x002fc800000006ff */
[----:B------:R-:W1:Y:S02]  /*2b30*/  SYNCS.PHASECHK.TRANS64.TRYWAIT P0, [UR5], R3 ;  /* 0x00000003ff0075a7 */ /* 0x000e640008001105 */
[----:B-1----:R-:W-:Y:S05]  /*2b40*/  @!P0 BRA `(.L_x_45) ;  /* 0x0000007c00388947 */ /* 0x002fea0003800000 */
.L_x_163:
        /* <DEDUP_REMOVED lines=9> */
.L_x_165:
        /* <DEDUP_REMOVED lines=9> */
.L_x_167:
        /* <DEDUP_REMOVED lines=9> */
.L_x_169:
        /* <DEDUP_REMOVED lines=9> */
.L_x_171:
        /* <DEDUP_REMOVED lines=9> */
.L_x_173:
        /* <DEDUP_REMOVED lines=9> */
.L_x_175:
        /* <DEDUP_REMOVED lines=9> */
.L_x_177:
        /* <DEDUP_REMOVED lines=9> */
.L_x_179:
        /* <DEDUP_REMOVED lines=9> */
.L_x_181:
        /* <DEDUP_REMOVED lines=9> */
.L_x_183:
        /* <DEDUP_REMOVED lines=9> */
.L_x_185:
        /* <DEDUP_REMOVED lines=9> */
.L_x_187:
        /* <DEDUP_REMOVED lines=9> */
.L_x_189:
[----:B------:R-:W-:-:S04]  /*32a0*/  UIADD3 UR4, UPT, UPT, UR4, 0x1, URZ ;  /* 0x0000000104047890 */ /* 0x000fc8000fffe0ff */
[----:B------:R-:W-:-:S04]  /*32b0*/  UISETP.NE.AND UP0, UPT, UR4, 0x10, UPT ;  /* 0x000000100400788c */ /* 0x000fc8000bf05270 */
[----:B------:R-:W-:Y:S02]  /*32c0*/  USEL UR5, URZ, 0x1, UP0 ;  /* 0x00000001ff057887 */ /* 0x000fe40008000000 */
[----:B------:R-:W-:-:S04]  /*32d0*/  USEL UR4, UR4, URZ, UP0 ;  /* 0x000000ff04047287 */ /* 0x000fc80008000000 */
[----:B------:R-:W-:Y:S01]  /*32e0*/  ULEA UR4, UR4, UR13, 0x3 ;  /* 0x0000000d04047291 */ /* 0x000fe2000f8e18ff */
[----:B-1----:R-:W-:-:S04]  /*32f0*/  LOP3.LUT R3, R2, UR5, RZ, 0x3c, !PT ;  /* 0x0000000502037c12 */ /* 0x002fc8000f8e3cff */
[----:B------:R-:W-:Y:S01]  /*3300*/  SHF.L.U32 R3, R3, 0x1f, RZ ;  /* 0x0000001f03037819 */ /* 0x000fe200000006ff */
[----:B------:R-:W-:-:S07]  /*3310*/  IMAD.U32 R0, RZ, RZ, UR4 ;  /* 0x00000004ff007e24 */ /* 0x000fce000f8e00ff */
.L_x_59:
[----:B-1----:R1:W2:Y:S02]  /*3320*/  SYNCS.PHASECHK.TRANS64.TRYWAIT P0, [R0+URZ], R3 ;  /* 0x00000003000075a7 */ /* 0x0022a400080011ff */
[----:B--2---:R-:W-:Y:S05]  /*3330*/  @!P0 NANOSLEEP.SYNCS 0x989680 ;  /* 0x009896800000895d */ /* 0x004fea0003900000 */
[----:B------:R-:W2:Y:S02]  /*3340*/  @!P0 SYNCS.PHASECHK.TRANS64 P0, [R0+URZ], R3 ;  /* 0x00000003000085a7 */ /* 0x000ea400080010ff */
[----:B--2---:R-:W-:Y:S05]  /*3350*/  @P0 EXIT ;  /* 0x000000000000094d */ /* 0x004fea0003800000 */
[----:B------:R-:W-:Y:S05]  /*3360*/  BRA `(.L_x_59) ;  /* 0xfffffffc00ec7947 */ /* 0x000fea000383ffff */
.L_x_23:
[----:B------:R-:W-:-:S04]  /*3370*/  UISETP.NE.AND UP0, UPT, UR58, URZ, UPT ;  /* 0x000000ff3a00728c */ /* 0x000fc8000bf05270 */
[----:B------:R-:W-:-:S09]  /*3380*/  UISETP.NE.OR UP0, UPT, UR13, 0x1, UP0 ;  /* 0x000000010d00788c */ /* 0x000fd20008705670 */
[----:B------:R-:W-:Y:S05]  /*3390*/  BRA.U UP0, `(.L_x_60) ;  /* 0x0000000500487547 */ /* 0x000fea000b800000 */
[----:B------:R-:W-:Y:S01]  /*33a0*/  ISETP.GE.U32.AND P2, PT, R0, 0x4, PT ;  /* 0x000000040000780c */ /* 0x000fe20003f46070 */
[----:B------:R-:W-:Y:S01]  /*33b0*/  IMAD.MOV.U32 R12, RZ, RZ, 0x1 ;  /* 0x00000001ff0c7424 */ /* 0x000fe200078e00ff */
[----:B------:R-:W-:Y:S02]  /*33c0*/  CS2R R10, SRZ ;  /* 0x00000000000a7805 */ /* 0x000fe4000001ff00 */
[----:B------:R-:W-:Y:S01]  /*33d0*/  CS2R R8, SRZ ;  /* 0x0000000000087805 */ /* 0x000fe2000001ff00 */
[----:B------:R-:W-:Y:S01]  /*33e0*/  UMOV UR4, 0x400 ;  /* 0x0000040000047882 */ /* 0x000fe20000000000 */
[----:B------:R-:W-:Y:S01]  /*33f0*/  UMOV UR5, URZ ;  /* 0x000000ff00057c82 */ /* 0x000fe20008000000 */
[----:B------:R-:W-:-:S12]  /*3400*/  ULEA UR6, UR58, UR4, 0x18 ;  /* 0x000000043a067291 */ /* 0x000fd8000f8ec0ff */
.L_x_64:
[----:B------:R-:W-:Y:S02]  /*3410*/  LEA R2, R8, UR6, 0x3 ;  /* 0x0000000608027c11 */ /* 0x000fe4000f8e18ff */
[----:B------:R-:W-:-:S03]  /*3420*/  SHF.L.U32 R5, R9, 0x1f, RZ ;  /* 0x0000001f09057819 */ /* 0x000fc600000006ff */
[----:B------:R-:W-:Y:S01]  /*3430*/  VIADD R4, R2, 0x1c0 ;  /* 0x000001c002047836 */ /* 0x000fe20000000000 */
[----:B------:R-:W1:Y:S02]  /*3440*/  SYNCS.PHASECHK.TRANS64.TRYWAIT P0, [R2+URZ+0x1b0], R5 ;  /* 0x0001b005020075a7 */ /* 0x000e6400080011ff */
[----:B-1----:R-:W-:Y:S05]  /*3450*/  @!P0 BRA `(.L_x_61) ;  /* 0x0000007800448947 */ /* 0x002fea0003800000 */
.L_x_190:
[----:B------:R-:W-:Y:S01]  /*3460*/  ULEA UR4, UR5, UR6, 0x3 ;  /* 0x0000000605047291 */ /* 0x000fe2000f8e18ff */
[----:B------:R-:W-:Y:S02]  /*3470*/  PRMT R4, RZ, 0x654, R4 ;  /* 0x00000654ff047816 */ /* 0x000fe40000000004 */
[----:B-1----:R-:W-:Y:S01]  /*3480*/  SHF.L.U32 R5, R12, 0x1f, RZ ;  /* 0x0000001f0c057819 */ /* 0x002fe200000006ff */
[----:B------:R-:W-:Y:S01]  /*3490*/  UIADD3 UR7, UPT, UPT, UR4, 0x150, URZ ;  /* 0x0000015004077890 */ /* 0x000fe2000fffe0ff */
[----:B------:R1:W-:Y:S05]  /*34a0*/  SYNCS.ARRIVE.TRANS64.RED.A1T0 RZ, [R4+URZ], RZ ;  /* 0x000000ff04ff79a7 */ /* 0x0003ea00081004ff */
[----:B------:R-:W-:Y:S01]  /*34b0*/  IMAD.U32 R7, RZ, RZ, UR7 ;  /* 0x00000007ff077e24 */ /* 0x000fe2000f8e00ff */
[----:B------:R-:W2:Y:S04]  /*34c0*/  SYNCS.PHASECHK.TRANS64.TRYWAIT P0, [UR4+0x160], R5 ;  /* 0x00016005ff0075a7 */ /* 0x000ea80008001104 */
[----:B------:R-:W-:Y:S01]  /*34d0*/  PRMT R6, R0, 0x654, R7 ;  /* 0x0000065400067816 */ /* 0x000fe20000000007 */
[----:B-1----:R-:W-:Y:S01]  /*34e0*/  @!P2 IMAD.MOV.U32 R4, RZ, RZ, 0x10 ;  /* 0x00000010ff04a424 */ /* 0x002fe200078e00ff */
[----:B--2---:R-:W-:Y:S06]  /*34f0*/  @!P0 BRA `(.L_x_62) ;  /* 0x0000007800308947 */ /* 0x004fec0003800000 */
.L_x_192:
[----:B------:R-:W-:Y:S01]  /*3500*/  ULEA UR8, UR5, UR6, 0x4 ;  /* 0x0000000605087291 */ /* 0x000fe2000f8e20ff */
[----:B------:R-:W-:Y:S01]  /*3510*/  SEL R3, R6, R3, !P2 ;  /* 0x0000000306037207 */ /* 0x000fe20005000000 */
[----:B------:R-:W-:Y:S01]  /*3520*/  UIADD3 UR9, UPT, UPT, UR4, 0x150, URZ ;  /* 0x0000015004097890 */ /* 0x000fe2000fffe0ff */
[----:B-1----:R-:W-:Y:S01]  /*3530*/  LEA R2, R11, UR6, 0x3 ;  /* 0x000000060b027c11 */ /* 0x002fe2000f8e18ff */
[----:B------:R-:W-:Y:S01]  /*3540*/  UIADD3 UR8, UPT, UPT, UR8, 0x1e0, URZ ;  /* 0x000001e008087890 */ /* 0x000fe2000fffe0ff */
[----:B------:R-:W-:Y:S01]  /*3550*/  SHF.L.U32 R5, R10, 0x1f, RZ ;  /* 0x0000001f0a057819 */ /* 0x000fe200000006ff */
[----:B------:R1:W-:Y:S01]  /*3560*/  @!P2 SYNCS.ARRIVE.TRANS64.RED RZ, [R3+URZ], R4 ;  /* 0x0000000403ffa9a7 */ /* 0x0003e200080004ff */
[----:B------:R-:W-:Y:S01]  /*3570*/  UIADD3 UR4, UPT, UPT, UR5, 0x1, URZ ;  /* 0x0000000105047890 */ /* 0x000fe2000fffe0ff */
[----:B------:R-:W-:-:S03]  /*3580*/  VIADD R8, R8, 0x1 ;  /* 0x0000000108087836 */ /* 0x000fc60000000000 */
[----:B------:R-:W-:Y:S02]  /*3590*/  UISETP.NE.AND UP0, UPT, UR4, 0x2, UPT ;  /* 0x000000020400788c */ /* 0x000fe4000bf05270 */
[----:B------:R-:W-:Y:S06]  /*35a0*/  UGETNEXTWORKID.BROADCAST [UR8], [UR9] ;  /* 0x00000000080073ca */ /* 0x000fec0008000100 */
[----:B------:R-:W-:Y:S01]  /*35b0*/  USEL UR7, URZ, 0x1, UP0 ;  /* 0x00000001ff077887 */ /* 0x000fe20008000000 */
[----:B------:R-:W-:Y:S01]  /*35c0*/  ISETP.NE.AND P0, PT, R8, 0x2, PT ;  /* 0x000000020800780c */ /* 0x000fe20003f05270 */
[----:B------:R-:W-:Y:S01]  /*35d0*/  USEL UR5, UR4, URZ, UP0 ;  /* 0x000000ff04057287 */ /* 0x000fe20008000000 */
[----:B------:R-:W2:Y:S03]  /*35e0*/  SYNCS.PHASECHK.TRANS64.TRYWAIT P1, [R2+URZ+0x150], R5 ;  /* 0x00015005020075a7 */ /* 0x000ea600080211ff */
[----:B------:R-:W-:Y:S01]  /*35f0*/  LOP3.LUT R12, R12, UR7, RZ, 0x3c, !PT ;  /* 0x000000070c0c7c12 */ /* 0x000fe2000f8e3cff */
[----:B-12---:R-:W-:Y:S07]  /*3600*/  @!P1 BRA `(.L_x_63) ;  /* 0x0000007800049947 */ /* 0x006fee0003800000 */
.L_x_193:
[C---:B------:R-:W-:Y:S01]  /*3610*/  LEA R4, R11.reuse, UR6, 0x4 ;  /* 0x000000060b047c11 */ /* 0x040fe2000f8e20ff */
[----:B-1----:R-:W-:Y:S01]  /*3620*/  VIADD R2, R2, 0x160 ;  /* 0x0000016002027836 */ /* 0x002fe20000000000 */
[----:B------:R-:W-:Y:S01]  /*3630*/  SEL R8, R8, RZ, P0 ;  /* 0x000000ff08087207 */ /* 0x000fe20000000000 */
[----:B------:R-:W-:-:S03]  /*3640*/  VIADD R11, R11, 0x1 ;  /* 0x000000010b0b7836 */ /* 0x000fc60000000000 */
[----:B------:R-:W1:Y:S01]  /*3650*/  LDS.128 R4, [R4+0x1e0] ;  /* 0x0001e00004047984 */ /* 0x000e620000000c00 */
[----:B------:R-:W-:Y:S02]  /*3660*/  PRMT R2, RZ, 0x654, R2 ;  /* 0x00000654ff027816 */ /* 0x000fe40000000002 */
[C---:B------:R-:W-:Y:S01]  /*3670*/  ISETP.NE.AND P1, PT, R11.reuse, 0x2, PT ;  /* 0x000000020b00780c */ /* 0x040fe20003f25270 */
[----:B------:R-:W-:Y:S01]  /*3680*/  @!PT LDS RZ, [RZ] ;  /* 0x00000000fffff984 */ /* 0x000fe20000000800 */
[----:B------:R-:W-:Y:S01]  /*3690*/  @!PT LDS RZ, [RZ] ;  /* 0x00000000fffff984 */ /* 0x000fe20000000800 */
[----:B------:R-:W-:Y:S01]  /*36a0*/  @!PT LDS RZ, [RZ] ;  /* 0x00000000fffff984 */ /* 0x000fe20000000800 */
[----:B------:R-:W-:Y:S01]  /*36b0*/  @!PT LDS RZ, [RZ] ;  /* 0x00000000fffff984 */ /* 0x000fe20000000800 */
[----:B------:R2:W-:Y:S06]  /*36c0*/  MEMBAR.ALL.CTA ;  /* 0x0000000000007992 */ /* 0x0005ec0000008000 */
[----:B--2---:R-:W2:Y:S01]  /*36d0*/  FENCE.VIEW.ASYNC.S ;  /* 0x00000000000073c6 */ /* 0x004ea20000000000 */
[----:B------:R-:W-:Y:S01]  /*36e0*/  SEL R11, R11, RZ, P1 ;  /* 0x000000ff0b0b7207 */ /* 0x000fe20000800000 */
[----:B--2---:R2:W-:Y:S01]  /*36f0*/  SYNCS.ARRIVE.TRANS64.RED.A1T0 RZ, [R2+URZ], RZ ;  /* 0x000000ff02ff79a7 */ /* 0x0045e200081004ff */
[----:B-1----:R-:W-:-:S02]  /*3700*/  LOP3.LUT P3, RZ, R6, 0x1, RZ, 0xc0, !PT ;  /* 0x0000000106ff7812 */ /* 0x002fc4000786c0ff */
[----:B------:R-:W-:-:S04]  /*3710*/  SEL R5, RZ, 0x1, P1 ;  /* 0x00000001ff057807 */ /* 0x000fc80000800000 */
[----:B------:R-:W-:Y:S02]  /*3720*/  LOP3.LUT R10, R10, R5, RZ, 0x3c, !PT ;  /* 0x000000050a0a7212 */ /* 0x000fe400078e3cff */
[----:B--2---:R-:W-:-:S04]  /*3730*/  SEL R2, RZ, 0x1, P0 ;  /* 0x00000001ff027807 */ /* 0x004fc80000000000 */
[----:B------:R-:W-:Y:S01]  /*3740*/  LOP3.LUT R9, R9, R2, RZ, 0x3c, !PT ;  /* 0x0000000209097212 */ /* 0x000fe200078e3cff */
[----:B------:R-:W-:Y:S06]  /*3750*/  @P3 BRA `(.L_x_64) ;  /* 0xfffffffc002c3947 */ /* 0x000fec000383ffff */
[----:B------:R-:W-:Y:S01]  /*3760*/  ULEA UR4, UR5, UR6, 0x3 ;  /* 0x0000000605047291 */ /* 0x000fe2000f8e18ff */
[----:B------:R-:W-:-:S08]  /*3770*/  SHF.L.U32 R3, R12, 0x1f, RZ ;  /* 0x0000001f0c037819 */ /* 0x000fd000000006ff */
[----:B------:R-:W1:Y:S02]  /*3780*/  SYNCS.PHASECHK.TRANS64 P0, [UR4+0x160], R3 ;  /* 0x00016003ff0075a7 */ /* 0x000e640008001004 */
[----:B-1----:R-:W-:Y:S05]  /*3790*/  @P0 BRA `(.L_x_65) ;  /* 0x0000000000080947 */ /* 0x002fea0003800000 */
[----:B------:R-:W1:Y:S02]  /*37a0*/  SYNCS.PHASECHK.TRANS64.TRYWAIT P0, [UR4+0x160], R3 ;  /* 0x00016003ff0075a7 */ /* 0x000e640008001104 */
[----:B-1----:R-:W-:Y:S05]  /*37b0*/  @!P0 BRA `(.L_x_66) ;  /* 0x0000007400ac8947 */ /* 0x002fea0003800000 */
.L_x_65:
[----:B------:R-:W-:-:S04]  /*37c0*/  UIADD3 UR7, UPT, UPT, UR5, 0x1, URZ ;  /* 0x0000000105077890 */ /* 0x000fc8000fffe0ff */
[----:B------:R-:W-:-:S04]  /*37d0*/  UISETP.NE.AND UP0, UPT, UR7, 0x2, UPT ;  /* 0x000000020700788c */ /* 0x000fc8000bf05270 */
[----:B------:R-:W-:Y:S02]  /*37e0*/  USEL UR8, URZ, 0x1, UP0 ;  /* 0x00000001ff087887 */ /* 0x000fe40008000000 */
[----:B------:R-:W-:-:S04]  /*37f0*/  USEL UR7, UR7, URZ, UP0 ;  /* 0x000000ff07077287 */ /* 0x000fc80008000000 */
[----:B------:R-:W-:Y:S01]  /*3800*/  ULEA UR7, UR7, UR6, 0x3 ;  /* 0x0000000607077291 */ /* 0x000fe2000f8e18ff */
[----:B-1----:R-:W-:-:S04]  /*3810*/  LOP3.LUT R3, R12, UR8, RZ, 0x3c, !PT ;  /* 0x000000080c037c12 */ /* 0x002fc8000f8e3cff */
[----:B------:R-:W-:-:S04]  /*3820*/  SHF.L.U32 R0, R3, 0x1f, RZ ;  /* 0x0000001f03007819 */ /* 0x000fc800000006ff */
[----:B------:R-:W1:Y:S02]  /*3830*/  SYNCS.PHASECHK.TRANS64 P0, [UR7+0x160], R0 ;  /* 0x00016000ff0075a7 */ /* 0x000e640008001007 */
[----:B-1----:R-:W-:Y:S05]  /*3840*/  @P0 EXIT ;  /* 0x000000000000094d */ /* 0x002fea0003800000 */
[----:B------:R-:W-:Y:S02]  /*3850*/  SHF.L.U32 R3, R3, 0x1f, RZ ;  /* 0x0000001f03037819 */ /* 0x000fe400000006ff */
[----:B------:R-:W-:-:S07]  /*3860*/  MOV R0, UR7 ;  /* 0x0000000700007c02 */ /* 0x000fce0008000f00 */
.L_x_67:
[----:B-1----:R1:W2:Y:S02]  /*3870*/  SYNCS.PHASECHK.TRANS64.TRYWAIT P0, [R0+URZ+0x160], R3 ;  /* 0x00016003000075a7 */ /* 0x0022a400080011ff */
[----:B--2---:R-:W-:Y:S05]  /*3880*/  @!P0 NANOSLEEP.SYNCS 0x989680 ;  /* 0x009896800000895d */ /* 0x004fea0003900000 */
[----:B------:R-:W2:Y:S02]  /*3890*/  @!P0 SYNCS.PHASECHK.TRANS64 P0, [R0+URZ+0x160], R3 ;  /* 0x00016003000085a7 */ /* 0x000ea400080010ff */
[----:B--2---:R-:W-:Y:S05]  /*38a0*/  @P0 EXIT ;  /* 0x000000000000094d */ /* 0x004fea0003800000 */
[----:B------:R-:W-:Y:S05]  /*38b0*/  BRA `(.L_x_67) ;  /* 0xfffffffc00ec7947 */ /* 0x000fea000383ffff */
.L_x_60:
[----:B------:R-:W-:Y:S05]  /*38c0*/  BRA.U UP4, `(.L_x_68) ;  /* 0x0000001104a07547 */ /* 0x000fea000b800000 */
[----:B------:R-:W-:Y:S01]  /*38d0*/  UMOV UR4, 0x40 ;  /* 0x0000004000047882 */ /* 0x000fe20000000000 */
[----:B------:R-:W-:Y:S01]  /*38e0*/  NOP ;  /* 0x0000000000007918 */ /* 0x000fe20000000000 */
[----:B------:R-:W-:Y:S01]  /*38f0*/  ULEA UR5, UR58, UR4, 0x18 ;  /* 0x000000043a057291 */ /* 0x000fe2000f8ec0ff */
[----:B------:R-:W-:Y:S02]  /*3900*/  UMOV UR6, 0x400 ;  /* 0x0000040000067882 */ /* 0x000fe40000000000 */
[----:B------:R-:W-:-:S06]  /*3910*/  ULEA UR6, UR58, UR6, 0x18 ;  /* 0x000000063a067291 */ /* 0x000fcc000f8ec0ff */
[----:B------:R-:W1:Y:S02]  /*3920*/  LDS.U8 R0, [UR5+0x1c] ;  /* 0x00001c05ff007984 */ /* 0x000e640008000000 */
[----:B-1----:R-:W-:-:S13]  /*3930*/  ISETP.NE.AND P0, PT, R0, RZ, PT ;  /* 0x000000ff0000720c */ /* 0x002fda0003f05270 */
[----:B------:R-:W-:Y:S05]  /*3940*/  @P0 BRA `(.L_x_69) ;  /* 0x0000000400080947 */ /* 0x000fea0003800000 */
[----:B------:R-:W-:Y:S02]  /*3950*/  UISETP.NE.U32.AND UP1, UPT, UR33, 0x1, UPT ;  /* 0x000000012100788c */ /* 0x000fe4000bf25070 */
[----:B------:R-:W-:-:S07]  /*3960*/  UIADD3 UR7, UPT, UPT, UR5, 0x8, URZ ;  /* 0x0000000805077890 */ /* 0x000fce000fffe0ff */
[----:B------:R-:W-:Y:S05]  /*3970*/  BRA.U !UP1, `(.L_x_70) ;  /* 0x00000001099c7547 */ /* 0x000fea000b800000 */
[----:B------:R-:W-:Y:S01]  /*3980*/  ELECT P0, URZ, PT ;  /* 0x0000000000ff782f */ /* 0x000fe20003800000 */
[----:B------:R-:W-:-:S12]  /*3990*/  BSSY B0, `(.L_x_70) ;  /* 0x0000025000007945 */ /* 0x000fd80003800000 */
[----:B------:R-:W-:Y:S05]  /*39a0*/  @!P0 BRA `(.L_x_71) ;  /* 0x00000000008c8947 */ /* 0x000fea0003800000 */
[----:B------:R-:W-:-:S05]  /*39b0*/  UMOV UR4, 0x10 ;  /* 0x0000001000047882 */ /* 0x000fca0000000000 */
[----:B------:R-:W-:Y:S04]  /*39c0*/  DEPBAR.LE SB1, 0x36 ;  /* 0x00009d800000791a */ /* 0x000fe80000000000 */
[----:B------:R-:W1:Y:S02]  /*39d0*/  UTCATOMSWS.2CTA.FIND_AND_SET.ALIGN UP0, UR4, UR4 ;  /* 0x00000004000475e3 */ /* 0x000e640008200800 */
[----:B-1----:R-:W-:Y:S01]  /*39e0*/  MOV R11, UR4 ;  /* 0x00000004000b7c02 */ /* 0x002fe20008000f00 */
[----:B------:R-:W-:Y:S06]  /*39f0*/  BRA.U UP0, `(.L_x_72) ;  /* 0x0000000100187547 */ /* 0x000fec000b800000 */
.L_x_73:
[----:B------:R-:W-:Y:S05]  /*3a00*/  NANOSLEEP 0x64 ;  /* 0x000000640000795d */ /* 0x000fea0003800000 */
[----:B------:R-:W-:-:S05]  /*3a10*/  UMOV UR4, 0x10 ;  /* 0x0000001000047882 */ /* 0x000fca0000000000 */
[----:B------:R-:W-:Y:S04]  /*3a20*/  DEPBAR.LE SB1, 0x36 ;  /* 0x00009d800000791a */ /* 0x000fe80000000000 */
[----:B------:R-:W1:Y:S02]  /*3a30*/  UTCATOMSWS.2CTA.FIND_AND_SET.ALIGN UP0, UR4, UR4 ;  /* 0x00000004000475e3 */ /* 0x000e640008200800 */
[----:B-1----:R-:W-:Y:S01]  /*3a40*/  MOV R11, UR4 ;  /* 0x00000004000b7c02 */ /* 0x002fe20008000f00 */
[----:B------:R-:W-:Y:S05]  /*3a50*/  BRA.U !UP0, `(.L_x_73) ;  /* 0xfffffffd08e87547 */ /* 0x000fea000b83ffff */
.L_x_72:
[----:B------:R-:W1:Y:S01]  /*3a60*/  LDS R7, [UR5+0x10] ;  /* 0x00001005ff077984 */ /* 0x000e620008000800 */
[----:B------:R-:W-:Y:S01]  /*3a70*/  IMAD.U32 R5, RZ, RZ, UR6 ;  /* 0x00000006ff057e24 */ /* 0x000fe2000f8e00ff */
[----:B------:R-:W-:-:S03]  /*3a80*/  MOV R4, UR34 ;  /* 0x0000002200047c02 */ /* 0x000fc60008000f00 */
[----:B------:R-:W-:Y:S01]  /*3a90*/  VIADD R5, R5, 0x200 ;  /* 0x0000020005057836 */ /* 0x000fe20000000000 */
[----:B-1----:R-:W-:-:S04]  /*3aa0*/  SHF.L.U32 R7, R7, 0x1f, RZ ;  /* 0x0000001f07077819 */ /* 0x002fc800000006ff */
[----:B------:R-:W1:Y:S02]  /*3ab0*/  SYNCS.PHASECHK.TRANS64.TRYWAIT P0, [UR5+0x8], R7 ;  /* 0x00000807ff0075a7 */ /* 0x000e640008001105 */
[----:B-1----:R-:W-:Y:S05]  /*3ac0*/  @P0 BRA `(.L_x_74) ;  /* 0x0000000000080947 */ /* 0x002fea0003800000 */
[----:B------:R-:W1:Y:S02]  /*3ad0*/  SYNCS.PHASECHK.TRANS64.TRYWAIT P0, [UR5+0x8], R7 ;  /* 0x00000807ff0075a7 */ /* 0x000e640008001105 */
[----:B-1----:R-:W-:Y:S05]  /*3ae0*/  @!P0 BRA `(.L_x_75) ;  /* 0x0000007000f88947 */ /* 0x002fea0003800000 */
.L_x_74:
[----:B-1----:R-:W-:Y:S01]  /*3af0*/  HFMA2 R0, -RZ, RZ, 0, 5.9604644775390625e-08 ;  /* 0x00000001ff007431 */ /* 0x002fe200000001ff */
[----:B------:R-:W-:Y:S01]  /*3b00*/  UPRMT UR4, UR34, 0x654, UR7 ;  /* 0x0000065422047896 */ /* 0x000fe20008000007 */
[----:B------:R-:W-:Y:S01]  /*3b10*/  IMAD.MOV.U32 R8, RZ, RZ, 0xffff ;  /* 0x0000ffffff087424 */ /* 0x000fe200078e00ff */
[----:B------:R-:W-:Y:S01]  /*3b20*/  PRMT R4, R4, 0x654, R5 ;  /* 0x0000065404047816 */ /* 0x000fe20000000005 */
[----:B------:R-:W-:Y:S02]  /*3b30*/  IMAD.MOV.U32 R6, RZ, RZ, 0x4 ;  /* 0x00000004ff067424 */ /* 0x000fe400078e00ff */
[----:B------:R-:W-:Y:S01]  /*3b40*/  IMAD.SHL.U32 R9, R11, 0x20, RZ ;  /* 0x000000200b097824 */ /* 0x000fe200078e00ff */
[----:B------:R-:W-:Y:S02]  /*3b50*/  MOV R5, UR4 ;  /* 0x0000000400057c02 */ /* 0x000fe40008000f00 */
[-C--:B------:R-:W-:Y:S01]  /*3b60*/  SHF.L.U32 R8, R8, R11.reuse, RZ ;  /* 0x0000000b08087219 */ /* 0x080fe200000006ff */
[----:B------:R1:W-:Y:S01]  /*3b70*/  SYNCS.ARRIVE.TRANS64.RED RZ, [UR4], R6 ;  /* 0x00000006ffff79a7 */ /* 0x0003e20008000404 */
[----:B------:R-:W-:Y:S01]  /*3b80*/  SHF.L.U32 R7, R0, R11, RZ ;  /* 0x0000000b00077219 */ /* 0x000fe200000006ff */
[----:B------:R1:W-:Y:S04]  /*3b90*/  STS [UR6+0x200], R9 ;  /* 0x00020009ff007988 */ /* 0x0003e80008000806 */
[----:B------:R1:W-:Y:S04]  /*3ba0*/  STAS [R4.64], R11 ;  /* 0x0000000b04007dbd */ /* 0x0003e8000c0008ff */
[----:B------:R1:W-:Y:S04]  /*3bb0*/  ATOMS.OR RZ, [UR5+0x14], R8 ;  /* 0x00001408ffff798c */ /* 0x0003e8000b000005 */
[----:B------:R1:W-:Y:S04]  /*3bc0*/  ATOMS.OR RZ, [UR5+0x18], R7 ;  /* 0x00001807ffff798c */ /* 0x0003e8000b000005 */
[----:B------:R1:W-:Y:S02]  /*3bd0*/  ATOMS.XOR RZ, [UR5+0x10], R0 ;  /* 0x00001000ffff798c */ /* 0x0003e4000b800005 */
.L_x_71:
[----:B------:R-:W-:Y:S05]  /*3be0*/  BSYNC B0 ;  /* 0x0000000000007941 */ /* 0x000fea0003800000 */
.L_x_70:
[----:B------:R-:W-:Y:S05]  /*3bf0*/  BRA.U UP1, `(.L_x_76) ;  /* 0x00000001016c7547 */ /* 0x000fea000b800000 */
[----:B------:R-:W-:-:S03]  /*3c00*/  UMOV UR4, 0xffffffff ;  /* 0xffffffff00047882 */ /* 0x000fc60000000000 */
[----:B------:R-:W-:Y:S05]  /*3c10*/  BRA.DIV UR4, `(.L_x_77) ;  /* 0x0000007204c47947 */ /* 0x000fea000b800000 */
[----:B------:R-:W-:-:S13]  /*3c20*/  ELECT P6, URZ, PT ;  /* 0x0000000000ff782f */ /* 0x000fda00038c0000 */
.L_x_197:
[----:B------:R-:W-:Y:S05]  /*3c30*/  @!P6 BRA `(.L_x_76) ;  /* 0x00000000005ce947 */ /* 0x000fea0003800000 */
[----:B-1----:R-:W1:Y:S02]  /*3c40*/  LDS R5, [UR5+0x10] ;  /* 0x00001005ff057984 */ /* 0x002e640008000800 */
[----:B-1----:R-:W-:-:S04]  /*3c50*/  SHF.L.U32 R5, R5, 0x1f, RZ ;  /* 0x0000001f05057819 */ /* 0x002fc800000006ff */
[----:B------:R-:W1:Y:S02]  /*3c60*/  SYNCS.PHASECHK.TRANS64.TRYWAIT P0, [UR5+0x8], R5 ;  /* 0x00000805ff0075a7 */ /* 0x000e640008001105 */
[----:B-1----:R-:W-:Y:S05]  /*3c70*/  @P0 BRA `(.L_x_78) ;  /* 0x0000000000080947 */ /* 0x002fea0003800000 */
[----:B------:R-:W1:Y:S02]  /*3c80*/  SYNCS.PHASECHK.TRANS64.TRYWAIT P0, [UR5+0x8], R5 ;  /* 0x00000805ff0075a7 */ /* 0x000e640008001105 */
[----:B-1----:R-:W-:Y:S05]  /*3c90*/  @!P0 BRA `(.L_x_79) ;  /* 0x0000007000c48947 */ /* 0x002fea0003800000 */
.L_x_78:
[----:B------:R-:W2:Y:S01]  /*3ca0*/  LDS R7, [UR6+0x200] ;  /* 0x00020006ff077984 */ /* 0x000ea20008000800 */
[----:B-1----:R-:W-:Y:S02]  /*3cb0*/  HFMA2 R0, -RZ, RZ, 0, 5.9604644775390625e-08 ;  /* 0x00000001ff007431 */ /* 0x002fe400000001ff */
[----:B------:R-:W-:Y:S01]  /*3cc0*/  IMAD.MOV.U32 R4, RZ, RZ, 0xffff ;  /* 0x0000ffffff047424 */ /* 0x000fe200078e00ff */
[----:B------:R-:W-:Y:S01]  /*3cd0*/  UPRMT UR4, UR34, 0x654, UR7 ;  /* 0x0000065422047896 */ /* 0x000fe20008000007 */
[----:B--2---:R-:W-:-:S03]  /*3ce0*/  IMAD.SHL.U32 R5, R7, 0x20, RZ ;  /* 0x0000002007057824 */ /* 0x004fc600078e00ff */
[-C--:B------:R-:W-:Y:S02]  /*3cf0*/  SHF.L.U32 R4, R4, R7.reuse, RZ ;  /* 0x0000000704047219 */ /* 0x080fe400000006ff */
[----:B------:R-:W-:Y:S01]  /*3d00*/  SHF.L.U32 R7, R0, R7, RZ ;  /* 0x0000000700077219 */ /* 0x000fe200000006ff */
[----:B------:R2:W-:Y:S04]  /*3d10*/  STS [UR6+0x200], R5 ;  /* 0x00020005ff007988 */ /* 0x0005e80008000806 */
[----:B------:R2:W-:Y:S04]  /*3d20*/  ATOMS.OR RZ, [UR5+0x14], R4 ;  /* 0x00001404ffff798c */ /* 0x0005e8000b000005 */
[----:B------:R2:W-:Y:S01]  /*3d30*/  ATOMS.OR RZ, [UR5+0x18], R7 ;  /* 0x00001807ffff798c */ /* 0x0005e2000b000005 */
[----:B------:R-:W-:Y:S03]  /*3d40*/  SYNCS.ARRIVE.TRANS64.RED.A1T0 RZ, [UR4], RZ ;  /* 0x000000ffffff79a7 */ /* 0x000fe60008100404 */
[----:B------:R2:W-:Y:S01]  /*3d50*/  ATOMS.XOR RZ, [UR5+0x10], R0 ;  /* 0x00001000ffff798c */ /* 0x0005e2000b800005 */
[----:B------:R-:W-:Y:S05]  /*3d60*/  BRA `(.L_x_76) ;  /* 0x0000000000107947 */ /* 0x000fea0003800000 */
.L_x_69:
[----:B------:R-:W-:Y:S02]  /*3d70*/  MOV R0, 0xffffffff ;  /* 0xffffffff00007802 */ /* 0x000fe40000000f00 */
[----:B------:R-:W-:-:S03]  /*3d80*/  MOV R4, 0x3db0 ;  /* 0x00003db000047802 */ /* 0x000fc60000000f00 */
[----:B------:R1:W-:Y:S04]  /*3d90*/  STS [UR6+0x200], R0 ;  /* 0x00020000ff007988 */ /* 0x0003e80008000806 */
[----:B-1---5:R-:W-:Y:S05]  /*3da0*/  CALL.REL.NOINC `($__internal_1_$__cuda_sm10x_tcgen05_guardrail_trap_phase_invalid_during_alloc) ;  /* 0x0000007800947944 */ /* 0x022fea0003c00000 */
.L_x_76:
[----:B------:R-:W-:Y:S05]  /*3db0*/  WARPSYNC.ALL ;  /* 0x0000000000007948 */ /* 0x000fea0003800000 */
[----:B------:R-:W3:Y:S01]  /*3dc0*/  S2UR UR4, SR_CgaCtaId ;  /* 0x00000000000479c3 */ /* 0x000ee20000008800 */
[----:B------:R-:W-:Y:S01]  /*3dd0*/  UMOV UR17, 0x400 ;  /* 0x0000040000117882 */ /* 0x000fe20000000000 */
[----:B------:R-:W-:-:S06]  /*3de0*/  NOP ;  /* 0x0000000000007918 */ /* 0x000fcc0000000000 */
[----:B------:R-:W-:Y:S06]  /*3df0*/  BAR.ARV 0x6, 0xa0 ;  /* 0x0182800000007b1d */ /* 0x000fec0000002000 */
[----:B------:R-:W4:Y:S01]  /*3e00*/  LDCU UR6, c[0x0][0x38c] ;  /* 0x00007180ff0677ac */ /* 0x000f220008000800 */
[----:B------:R-:W-:Y:S01]  /*3e10*/  LOP3.LUT R3, R3, 0xffff, RZ, 0xc0, !PT ;  /* 0x0000ffff03037812 */ /* 0x000fe200078ec0ff */
[----:B-1----:R-:W-:Y:S01]  /*3e20*/  IMAD.MOV.U32 R9, RZ, RZ, 0x1 ;  /* 0x00000001ff097424 */ /* 0x002fe200078e00ff */
[----:B------:R-:W-:Y:S01]  /*3e30*/  LOP3.LUT R2, R2, 0xffff, RZ, 0xc0, !PT ;  /* 0x0000ffff02027812 */ /* 0x000fe200078ec0ff */
[----:B------:R-:W-:Y:S01]  /*3e40*/  IMAD.MOV.U32 R8, RZ, RZ, RZ ;  /* 0x000000ffff087224 */ /* 0x000fe200078e00ff */
[----:B------:R-:W-:Y:S01]  /*3e50*/  R2UR UR20, R3 ;  /* 0x00000000031472ca */ /* 0x000fe200000e0000 */
[----:B------:R-:W-:Y:S01]  /*3e60*/  UMOV UR24, URZ ;  /* 0x000000ff00187c82 */ /* 0x000fe20008000000 */
[----:B------:R-:W-:-:S02]  /*3e70*/  R2UR UR30, R2 ;  /* 0x00000000021e72ca */ /* 0x000fc400000e0000 */
[----:B------:R-:W-:Y:S01]  /*3e80*/  CS2R R2, SRZ ;  /* 0x0000000000027805 */ /* 0x000fe2000001ff00 */
[----:B------:R-:W-:Y:S01]  /*3e90*/  UMOV UR15, URZ ;  /* 0x000000ff000f7c82 */ /* 0x000fe20008000000 */
[----:B---3--:R-:W-:Y:S01]  /*3ea0*/  ULEA UR17, UR4, UR17, 0x18 ;  /* 0x0000001104117291 */ /* 0x008fe2000f8ec0ff */
[----:B------:R-:W-:Y:S01]  /*3eb0*/  UMOV UR14, URZ ;  /* 0x000000ff000e7c82 */ /* 0x000fe20008000000 */
[----:B------:R-:W-:Y:S02]  /*3ec0*/  UISETP.NE.AND UP3, UPT, UR33, URZ, UPT ;  /* 0x000000ff2100728c */ /* 0x000fe4000bf65270 */
[----:B------:R-:W-:Y:S02]  /*3ed0*/  UIADD3 UR5, UPT, UPT, UR17, 0x6400, URZ ;  /* 0x0000640011057890 */ /* 0x000fe4000fffe0ff */
[----:B------:R-:W-:-:S03]  /*3ee0*/  UIADD3 UR4, UPT, UPT, UR17, 0x16400, URZ ;  /* 0x0001640011047890 */ /* 0x000fc6000fffe0ff */
[----:B--2---:R-:W1:Y:S01]  /*3ef0*/  LDS R0, [UR17+0x200] ;  /* 0x00020011ff007984 */ /* 0x004e620008000800 */
[----:B----4-:R-:W-:Y:S02]  /*3f00*/  UIADD3 UR6, UPT, UPT, UR6, 0x3f, URZ ;  /* 0x0000003f06067890 */ /* 0x010fe4000fffe0ff */
[----:B------:R-:W-:Y:S02]  /*3f10*/  USHF.R.U32.HI UR5, URZ, 0x4, UR5 ;  /* 0x00000004ff057899 */ /* 0x000fe40008011605 */
[----:B------:R-:W-:Y:S02]  /*3f20*/  USHF.R.S32.HI UR25, URZ, 0x1f, UR6 ;  /* 0x0000001fff197899 */ /* 0x000fe40008011406 */
[----:B------:R-:W-:Y:S02]  /*3f30*/  USHF.R.U32.HI UR4, URZ, 0x4, UR4 ;  /* 0x00000004ff047899 */ /* 0x000fe40008011604 */
[----:B------:R-:W-:Y:S02]  /*3f40*/  ULEA.HI UR25, UR25, UR6, URZ, 0x6 ;  /* 0x0000000619197291 */ /* 0x000fe4000f8f30ff */
[----:B------:R-:W-:-:S02]  /*3f50*/  ULOP3.LUT UR5, UR5, 0x3fff, URZ, 0xc0, !UPT ;  /* 0x00003fff05057892 */ /* 0x000fc4000f8ec0ff */
[----:B------:R-:W-:Y:S02]  /*3f60*/  USHF.R.S32.HI UR25, URZ, 0x6, UR25 ;  /* 0x00000006ff197899 */ /* 0x000fe40008011419 */
[----:B------:R-:W-:Y:S02]  /*3f70*/  ULOP3.LUT UR22, UR4, 0x3fff, URZ, 0xc0, !UPT ;  /* 0x00003fff04167892 */ /* 0x000fe4000f8ec0ff */
[----:B------:R-:W-:Y:S02]  /*3f80*/  UISETP.LT.AND UP0, UPT, UR25, 0x1, UPT ;  /* 0x000000011900788c */ /* 0x000fe4000bf01270 */
[----:B------:R-:W-:Y:S02]  /*3f90*/  ULOP3.LUT UR21, UR5, 0x10000, URZ, 0xfc, !UPT ;  /* 0x0001000005157892 */ /* 0x000fe4000f8efcff */
[----:B------:R-:W-:Y:S02]  /*3fa0*/  ULOP3.LUT UR22, UR22, 0x10000, URZ, 0xfc, !UPT ;  /* 0x0001000016167892 */ /* 0x000fe4000f8efcff */
[----:B------:R-:W-:Y:S01]  /*3fb0*/  USEL UR31, UR25, 0x1, !UP0 ;  /* 0x00000001191f7887 */ /* 0x000fe2000c000000 */
[----:B------:R-:W-:Y:S01]  /*3fc0*/  UMOV UR28, 0x0 ;  /* 0x00000000001c7882 */ /* 0x000fe20000000000 */
[----:B------:R-:W-:Y:S01]  /*3fd0*/  UMOV UR29, 0x8400490 ;  /* 0x08400490001d7882 */ /* 0x000fe20000000000 */
[----:B------:R-:W-:Y:S01]  /*3fe0*/  UMOV UR26, 0x0 ;  /* 0x00000000001a7882 */ /* 0x000fe20000000000 */
[----:B------:R-:W-:Y:S01]  /*3ff0*/  UMOV UR27, 0x8400490 ;  /* 0x08400490001b7882 */ /* 0x000fe20000000000 */
[----:B-1----:R-:W-:-:S15]  /*4000*/  R2UR UR32, R0 ;  /* 0x00000000002072ca */ /* 0x002fde00000e0000 */
.L_x_87:
[C---:B------:R-:W-:Y:S02]  /*4010*/  LEA R0, R8.reuse, UR17, 0x3 ;  /* 0x0000001108007c11 */ /* 0x040fe4000f8e18ff */
[----:B------:R-:W-:Y:S02]  /*4020*/  SHF.L.U32 R5, R3, 0x1f, RZ ;  /* 0x0000001f03057819 */ /* 0x000fe400000006ff */
[----:B------:R-:W-:Y:S02]  /*4030*/  LEA R4, R8, UR17, 0x4 ;  /* 0x0000001108047c11 */ /* 0x000fe4000f8e20ff */
[----:B------:R-:W1:Y:S02]  /*4040*/  SYNCS.PHASECHK.TRANS64.TRYWAIT P0, [R0+URZ+0x150], R5 ;  /* 0x00015005000075a7 */ /* 0x000e6400080011ff */
[----:B-1-3--:R-:W-:Y:S05]  /*4050*/  @!P0 BRA `(.L_x_80) ;  /* 0x0000006c00ec8947 */ /* 0x00afea0003800000 */
.L_x_198:
[----:B-1----:R-:W1:Y:S01]  /*4060*/  LDS.128 R4, [R4+0x1e0] ;  /* 0x0001e00004047984 */ /* 0x002e620000000c00 */
[----:B------:R-:W-:Y:S02]  /*4070*/  VIADD R0, R0, 0x160 ;  /* 0x0000016000007836 */ /* 0x000fe40000000000 */
[----:B------:R-:W-:Y:S01]  /*4080*/  VIADD R8, R8, 0x1 ;  /* 0x0000000108087836 */ /* 0x000fe20000000000 */
[----:B------:R-:W-:Y:S01]  /*4090*/  @!PT LDS RZ, [RZ] ;  /* 0x00000000fffff984 */ /* 0x000fe20000000800 */
[----:B------:R-:W-:Y:S01]  /*40a0*/  @!PT LDS RZ, [RZ] ;  /* 0x00000000fffff984 */ /* 0x000fe20000000800 */
[----:B------:R-:W-:Y:S01]  /*40b0*/  @!PT LDS RZ, [RZ] ;  /* 0x00000000fffff984 */ /* 0x000fe20000000800 */
[----:B------:R-:W-:Y:S01]  /*40c0*/  @!PT LDS RZ, [RZ] ;  /* 0x00000000fffff984 */ /* 0x000fe20000000800 */
[----:B------:R2:W-:Y:S06]  /*40d0*/  MEMBAR.ALL.CTA ;  /* 0x0000000000007992 */ /* 0x0005ec0000008000 */
[----:B--2---:R-:W2:Y:S01]  /*40e0*/  FENCE.VIEW.ASYNC.S ;  /* 0x00000000000073c6 */ /* 0x004ea20000000000 */
[----:B------:R-:W-:-:S04]  /*40f0*/  PRMT R0, RZ, 0x654, R0 ;  /* 0x00000654ff007816 */ /* 0x000fc80000000000 */
[----:B--2---:R2:W-:Y:S01]  /*4100*/  SYNCS.ARRIVE.TRANS64.RED.A1T0 RZ, [R0+URZ], RZ ;  /* 0x000000ff00ff79a7 */ /* 0x0045e200081004ff */
[----:B-1----:R-:W-:Y:S01]  /*4110*/  LOP3.LUT P1, RZ, R6, 0x1, RZ, 0xc0, !PT ;  /* 0x0000000106ff7812 */ /* 0x002fe2000782c0ff */
[----:B--2---:R-:W-:-:S12]  /*4120*/  BRA.U UP3, `(.L_x_81) ;  /* 0x0000000103e07547 */ /* 0x004fd8000b800000 */
[----:B------:R-:W1:Y:S01]  /*4130*/  LDCU UR4, c[0x0][0x38c] ;  /* 0x00007180ff0477ac */ /* 0x000e620008000800 */
[----:B------:R-:W-:Y:S02]  /*4140*/  PLOP3.LUT P2, PT, PT, PT, PT, 0x80, 0x8 ;  /* 0x000000000008781c */ /* 0x000fe40003f4f070 */
[----:B------:R-:W-:Y:S01]  /*4150*/  SHF.L.U32 R5, R9, 0x1f, RZ ;  /* 0x0000001f09057819 */ /* 0x000fe200000006ff */
[----:B------:R-:W-:Y:S02]  /*4160*/  ULEA UR23, UR24, UR17, 0x3 ;  /* 0x0000001118177291 */ /* 0x000fe4000f8e18ff */
[----:B------:R-:W-:Y:S02]  /*4170*/  ULEA UR18, UR24, UR32, 0x7 ;  /* 0x0000002018127291 */ /* 0x000fe4000f8e38ff */
[----:B-1----:R-:W-:-:S06]  /*4180*/  UISETP.GE.AND UP0, UPT, UR4, 0x1, UPT ;  /* 0x000000010400788c */ /* 0x002fcc000bf06270 */
[----:B------:R-:W-:-:S05]  /*4190*/  PLOP3.LUT P0, PT, PT, PT, UP0, 0x80, 0x8 ;  /* 0x000000000008781c */ /* 0x000fca0003f0f008 */
[----:B------:R-:W-:-:S08]  /*41a0*/  @UP0 ULEA UR4, UR15, UR17, 0x3 ;  /* 0x000000110f040291 */ /* 0x000fd0000f8e18ff */
[----:B------:R-:W-:-:S04]  /*41b0*/  @P0 SHF.L.U32 R0, R2, 0x1f, RZ ;  /* 0x0000001f02000819 */ /* 0x000fc800000006ff */
[----:B------:R1:W2:Y:S01]  /*41c0*/  @P0 SYNCS.PHASECHK.TRANS64.TRYWAIT P2, [UR4], R0 ;  /* 0x00000000ff0005a7 */ /* 0x0002a20008041104 */
[----:B------:R-:W3:Y:S02]  /*41d0*/  SYNCS.PHASECHK.TRANS64.TRYWAIT P0, [UR23+0x190], R5 ;  /* 0x00019005ff0075a7 */ /* 0x000ee40008001117 */
[----:B-123--:R-:W-:Y:S05]  /*41e0*/  @!P0 BRA `(.L_x_82) ;  /* 0x0000006c009c8947 */ /* 0x00efea0003800000 */
.L_x_200:
[----:B------:R-:W-:Y:S01]  /*41f0*/  UMOV UR19, UR14 ;  /* 0x0000000e00137c82 */ /* 0x000fe20008000000 */
[----:B------:R-:W-:Y:S05]  /*4200*/  BRA.U !UP0, `(.L_x_83) ;  /* 0x0000000108987547 */ /* 0x000fea000b800000 */
[----:B------:R-:W-:Y:S02]  /*4210*/  UIADD3 UR19, UPT, UPT, UR31, UR14, URZ ;  /* 0x0000000e1f137290 */ /* 0x000fe4000fffe0ff */
[----:B------:R-:W-:Y:S01]  /*4220*/  UPLOP3.LUT UP2, UPT, UPT, UPT, UPT, 0x40, 0x4 ;  /* 0x000000000004789c */ /* 0x000fe20003f4e870 */
[----:B------:R-:W-:Y:S01]  /*4230*/  UMOV UR16, UR25 ;  /* 0x0000001900107c82 */ /* 0x000fe20008000000 */
[----:B------:R-:W-:-:S09]  /*4240*/  UMOV UR6, UR15 ;  /* 0x0000000f00067c82 */ /* 0x000fd20008000000 */
.L_x_86:
[----:B--2---:R-:W-:Y:S01]  /*4250*/  ULEA UR5, UR6, UR17, 0x3 ;  /* 0x0000001106057291 */ /* 0x004fe2000f8e18ff */
[----:B---3--:R-:W-:Y:S11]  /*4260*/  @P2 BRA `(.L_x_84) ;  /* 0x00000000000c2947 */ /* 0x008ff60003800000 */
[----:B-1----:R-:W-:Y:S04]  /*4270*/  SHF.L.U32 R5, R2, 0x1f, RZ ;  /* 0x0000001f02057819 */ /* 0x002fe800000006ff */
[----:B------:R-:W1:Y:S02]  /*4280*/  SYNCS.PHASECHK.TRANS64.TRYWAIT P0, [UR5], R5 ;  /* 0x00000005ff0075a7 */ /* 0x000e640008001105 */
[----:B-1----:R-:W-:Y:S05]  /*4290*/  @!P0 BRA `(.L_x_85) ;  /* 0x0000006c00888947 */ /* 0x002fea0003800000 */
.L_x_84:
[----:B------:R-:W-:Y:S01]  /*42a0*/  UISETP.NE.AND UP0, UPT, UR16, 0x1, UPT ;  /* 0x000000011000788c */ /* 0x000fe2000bf05270 */
[----:B------:R-:W-:Y:S01]  /*42b0*/  PLOP3.LUT P2, PT, PT, PT, PT, 0x80, 0x8 ;  /* 0x000000000008781c */ /* 0x000fe20003f4f070 */
[----:B------:R-:W-:Y:S02]  /*42c0*/  UIADD3 UR4, UPT, UPT, UR6, 0x1, URZ ;  /* 0x0000000106047890 */ /* 0x000fe4000fffe0ff */
[----:B------:R-:W-:Y:S02]  /*42d0*/  ULEA UR12, UR6, UR22, 0x9 ;  /* 0x00000016060c7291 */ /* 0x000fe4000f8e48ff */
[----:B------:R-:W-:Y:S01]  /*42e0*/  UISETP.NE.AND UP1, UPT, UR4, 0x10, UPT ;  /* 0x000000100400788c */ /* 0x000fe2000bf25270 */
[----:B------:R-:W-:Y:S01]  /*42f0*/  PLOP3.LUT P0, PT, PT, PT, UP0, 0x80, 0x8 ;  /* 0x000000000008781c */ /* 0x000fe20003f0f008 */
[----:B------:R-:W-:Y:S02]  /*4300*/  UIADD3 UR10, UPT, UPT, UR12, 0x2, URZ ;  /* 0x000000020c0a7890 */ /* 0x000fe4000fffe0ff */
[----:B------:R-:W-:Y:S02]  /*4310*/  USEL UR7, URZ, 0x1, UP1 ;  /* 0x00000001ff077887 */ /* 0x000fe40008800000 */
[----:B------:R-:W-:Y:S02]  /*4320*/  USEL UR15, UR4, URZ, UP1 ;  /* 0x000000ff040f7287 */ /* 0x000fe40008800000 */
[----:B------:R-:W-:Y:S02]  /*4330*/  UIADD3 UR14, UPT, UPT, UR14, 0x1, URZ ;  /* 0x000000010e0e7890 */ /* 0x000fe4000fffe0ff */
[----:B------:R-:W-:Y:S01]  /*4340*/  @UP0 ULEA UR4, UR15, UR17, 0x3 ;  /* 0x000000110f040291 */ /* 0x000fe2000f8e18ff */
[----:B------:R-:W-:Y:S01]  /*4350*/  LOP3.LUT R2, R2, UR7, RZ, 0x3c, !PT ;  /* 0x0000000702027c12 */ /* 0x000fe2000f8e3cff */
[----:B------:R-:W-:Y:S01]  /*4360*/  UIADD3 UR7, UPT, UPT, UR5, 0x80, URZ ;  /* 0x0000008005077890 */ /* 0x000fe2000fffe0ff */
[----:B------:R-:W-:Y:S02]  /*4370*/  UMOV UR13, 0x80004020 ;  /* 0x80004020000d7882 */ /* 0x000fe40000000000 */
[----:B-1----:R-:W-:Y:S01]  /*4380*/  @P0 SHF.L.U32 R0, R2, 0x1f, RZ ;  /* 0x0000001f02000819 */ /* 0x002fe200000006ff */
[----:B------:R-:W-:Y:S01]  /*4390*/  UMOV UR5, 0x80004020 ;  /* 0x8000402000057882 */ /* 0x000fe20000000000 */
[----:B------:R-:W-:Y:S01]  /*43a0*/  UMOV UR11, 0x80004020 ;  /* 0x80004020000b7882 */ /* 0x000fe20000000000 */
[----:B------:R-:W-:Y:S01]  /*43b0*/  UMOV UR9, 0x80004020 ;  /* 0x8000402000097882 */ /* 0x000fe20000000000 */
[----:B------:R2:W3:Y:S01]  /*43c0*/  @P0 SYNCS.PHASECHK.TRANS64.TRYWAIT P2, [UR4], R0 ;  /* 0x00000000ff0005a7 */ /* 0x0004e20008041104 */
[----:B------:R-:W-:Y:S02]  /*43d0*/  ULEA UR4, UR6, UR21, 0x8 ;  /* 0x0000001506047291 */ /* 0x000fe4000f8e40ff */
[----:B------:R-:W-:Y:S02]  /*43e0*/  UISETP.NE.AND UP0, UPT, UR14, UR19, UPT ;  /* 0x000000130e00728c */ /* 0x000fe4000bf05270 */
[----:B------:R-:W-:Y:S02]  /*43f0*/  UIADD3 UR8, UPT, UPT, UR4, 0x2, URZ ;  /* 0x0000000204087890 */ /* 0x000fe4000fffe0ff */
[----:B------:R-:W-:Y:S01]  /*4400*/  UIADD3 UR16, UPT, UPT, UR16, -0x1, URZ ;  /* 0xffffffff10107890 */ /* 0x000fe2000fffe0ff */
[----:B------:R-:W-:Y:S02]  /*4410*/  UMOV UR6, UR15 ;  /* 0x0000000f00067c82 */ /* 0x000fe40008000000 */
[----:B------:R2:W-:Y:S01]  /*4420*/  UTCQMMA.2CTA gdesc[UR4], gdesc[UR12], tmem[UR18], tmem[UR28], idesc[UR29], UP2 ;  /* 0x00ff1c0c040075ea */ /* 0x0005e20009200312 */
[----:B------:R-:W-:Y:S03]  /*4430*/  UPLOP3.LUT UP2, UPT, UPT, UPT, UPT, 0x80, 0x8 ;  /* 0x000000000008789c */ /* 0x000fe60003f4f070 */
[----:B------:R2:W-:Y:S01]  /*4440*/  UTCQMMA.2CTA gdesc[UR8], gdesc[UR10], tmem[UR18], tmem[UR26], idesc[UR27], UPT ;  /* 0x00ff1a0a080075ea */ /* 0x0005e2000ba00312 */
[----:B------:R2:W-:Y:S01]  /*4450*/  UTCBAR.2CTA.MULTICAST [UR7], URZ, UR20 ;  /* 0x000000ff070073e9 */ /* 0x0005e20008200814 */
[----:B------:R-:W-:Y:S06]  /*4460*/  BRA.U UP0, `(.L_x_86) ;  /* 0xfffffffd00787547 */ /* 0x000fec000b83ffff */
.L_x_83:
[----:B--2---:R-:W-:Y:S01]  /*4470*/  UIADD3 UR4, UPT, UPT, UR23, 0x170, URZ ;  /* 0x0000017017047890 */ /* 0x004fe2000fffe0ff */
[----:B------:R-:W-:-:S08]  /*4480*/  UMOV UR14, UR19 ;  /* 0x00000013000e7c82 */ /* 0x000fd00008000000 */
[----:B------:R2:W-:Y:S01]  /*4490*/  UTCBAR.2CTA.MULTICAST [UR4], URZ, UR30 ;  /* 0x000000ff040073e9 */ /* 0x0005e2000820081e */
[----:B------:R-:W-:Y:S02]  /*44a0*/  NOP ;  /* 0x0000000000007918 */ /* 0x000fe40000000000 */
.L_x_81:
[----:B--2---:R-:W-:Y:S01]  /*44b0*/  UIADD3 UR4, UPT, UPT, UR24, 0x1, URZ ;  /* 0x0000000118047890 */ /* 0x004fe2000fffe0ff */
[----:B------:R-:W-:-:S03]  /*44c0*/  ISETP.NE.AND P0, PT, R8, 0x2, PT ;  /* 0x000000020800780c */ /* 0x000fc60003f05270 */
[----:B------:R-:W-:Y:S01]  /*44d0*/  UISETP.NE.AND UP0, UPT, UR4, 0x4, UPT ;  /* 0x000000040400788c */ /* 0x000fe2000bf05270 */
[----:B-1----:R-:W-:Y:S02]  /*44e0*/  SEL R0, RZ, 0x1, P0 ;  /* 0x00000001ff007807 */ /* 0x002fe40000000000 */
[----:B------:R-:W-:Y:S01]  /*44f0*/  SEL R8, R8, RZ, P0 ;  /* 0x000000ff08087207 */ /* 0x000fe20000000000 */
[----:B------:R-:W-:Y:S01]  /*4500*/  USEL UR5, URZ, 0x1, UP0 ;  /* 0x00000001ff057887 */ /* 0x000fe20008000000 */
[----:B------:R-:W-:Y:S01]  /*4510*/  LOP3.LUT R3, R3, R0, RZ, 0x3c, !PT ;  /* 0x0000000003037212 */ /* 0x000fe200078e3cff */
[----:B------:R-:W-:-:S04]  /*4520*/  USEL UR24, UR4, URZ, UP0 ;  /* 0x000000ff04187287 */ /* 0x000fc80008000000 */
[----:B------:R-:W-:Y:S01]  /*4530*/  LOP3.LUT R9, R9, UR5, RZ, 0x3c, !PT ;  /* 0x0000000509097c12 */ /* 0x000fe2000f8e3cff */
[----:B------:R-:W-:Y:S07]  /*4540*/  @P1 BRA `(.L_x_87) ;  /* 0xfffffff800b01947 */ /* 0x000fee000383ffff */
[----:B------:R-:W1:Y:S01]  /*4550*/  S2UR UR8, SR_CgaCtaId ;  /* 0x00000000000879c3 */ /* 0x000e620000008800 */
[----:B------:R-:W-:Y:S01]  /*4560*/  ELECT P0, URZ, PT ;  /* 0x0000000000ff782f */ /* 0x000fe20003800000 */
[----:B------:R-:W-:Y:S01]  /*4570*/  HFMA2 R0, -RZ, RZ, 0, 5.9604644775390625e-08 ;  /* 0x00000001ff007431 */ /* 0x000fe200000001ff */
[----:B------:R-:W-:-:S05]  /*4580*/  UMOV UR4, 0x40 ;  /* 0x0000004000047882 */ /* 0x000fca0000000000 */
[----:B------:R-:W-:Y:S01]  /*4590*/  UVIRTCOUNT.DEALLOC.SMPOOL 0x80 ;  /* 0x000000800000784c */ /* 0x000fe20000000000 */
[----:B------:R-:W-:Y:S02]  /*45a0*/  UISETP.NE.AND UP1, UPT, UR33, URZ, UPT ;  /* 0x000000ff2100728c */ /* 0x000fe4000bf25270 */
[----:B-1----:R-:W-:-:S09]  /*45b0*/  ULEA UR8, UR8, UR4, 0x18 ;  /* 0x0000000408087291 */ /* 0x002fd2000f8ec0ff */
[----:B------:R1:W-:Y:S01]  /*45c0*/  @P0 STS.U8 [UR8+0x1c], R0 ;  /* 0x00001c00ff000988 */ /* 0x0003e20008000008 */
[----:B------:R-:W-:Y:S05]  /*45d0*/  BRA.U UP1, `(.L_x_88) ;  /* 0x0000000101a07547 */ /* 0x000fea000b800000 */
[----:B------:R-:W-:Y:S01]  /*45e0*/  UIADD3 UR7, UPT, UPT, UR17, 0x190, URZ ;  /* 0x0000019011077890 */ /* 0x000fe2000fffe0ff */
[----:B------:R-:W-:-:S03]  /*45f0*/  SHF.L.U32 R3, R9, 0x1f, RZ ;  /* 0x0000001f09037819 */ /* 0x000fc600000006ff */
[----:B------:R-:W-:-:S09]  /*4600*/  ULEA UR4, UR24, UR7, 0x3 ;  /* 0x0000000718047291 */ /* 0x000fd2000f8e18ff */
[----:B------:R-:W2:Y:S02]  /*4610*/  SYNCS.PHASECHK.TRANS64.TRYWAIT P0, [UR4], R3 ;  /* 0x00000003ff0075a7 */ /* 0x000ea40008001104 */
[----:B--2---:R-:W-:Y:S05]  /*4620*/  @!P0 BRA `(.L_x_89) ;  /* 0x0000006800bc8947 */ /* 0x004fea0003800000 */
.L_x_203:
        /* <DEDUP_REMOVED lines=9> */
.L_x_205:
        /* <DEDUP_REMOVED lines=9> */
.L_x_207:
[----:B------:R-:W-:-:S04]  /*4750*/  UIADD3 UR4, UPT, UPT, UR4, 0x1, URZ ;  /* 0x0000000104047890 */ /* 0x000fc8000fffe0ff */
[----:B------:R-:W-:-:S04]  /*4760*/  UISETP.NE.AND UP0, UPT, UR4, 0x4, UPT ;  /* 0x000000040400788c */ /* 0x000fc8000bf05270 */
[----:B------:R-:W-:Y:S02]  /*4770*/  USEL UR5, URZ, 0x1, UP0 ;  /* 0x00000001ff057887 */ /* 0x000fe40008000000 */
[----:B------:R-:W-:-:S04]  /*4780*/  USEL UR4, UR4, URZ, UP0 ;  /* 0x000000ff04047287 */ /* 0x000fc80008000000 */
[----:B------:R-:W-:Y:S01]  /*4790*/  ULEA UR4, UR4, UR7, 0x3 ;  /* 0x0000000704047291 */ /* 0x000fe2000f8e18ff */
[----:B-1----:R-:W-:-:S04]  /*47a0*/  LOP3.LUT R3, R2, UR5, RZ, 0x3c, !PT ;  /* 0x0000000502037c12 */ /* 0x002fc8000f8e3cff */
[----:B------:R-:W-:Y:S01]  /*47b0*/  SHF.L.U32 R3, R3, 0x1f, RZ ;  /* 0x0000001f03037819 */ /* 0x000fe200000006ff */
[----:B------:R-:W-:-:S04]  /*47c0*/  IMAD.U32 R0, RZ, RZ, UR4 ;  /* 0x00000004ff007e24 */ /* 0x000fc8000f8e00ff */
[----:B------:R1:W2:Y:S03]  /*47d0*/  SYNCS.PHASECHK.TRANS64.TRYWAIT P0, [R0+URZ], R3 ;  /* 0x00000003000075a7 */ /* 0x0002a600080011ff */
[----:B--2---:R-:W-:Y:S05]  /*47e0*/  @!P0 NANOSLEEP.SYNCS 0x989680 ;  /* 0x009896800000895d */ /* 0x004fea0003900000 */
[----:B------:R-:W2:Y:S02]  /*47f0*/  @!P0 SYNCS.PHASECHK.TRANS64 P0, [R0+URZ], R3 ;  /* 0x00000003000085a7 */ /* 0x000ea400080010ff */
[----:B--2---:R-:W-:Y:S05]  /*4800*/  @P0 BRA `(.L_x_92) ;  /* 0x0000000000200947 */ /* 0x004fea0003800000 */
.L_x_93:
[----:B--2---:R2:W4:Y:S02]  /*4810*/  SYNCS.PHASECHK.TRANS64.TRYWAIT P0, [R0+URZ], R3 ;  /* 0x00000003000075a7 */ /* 0x00452400080011ff */
[----:B----4-:R-:W-:Y:S05]  /*4820*/  @!P0 NANOSLEEP.SYNCS 0x989680 ;  /* 0x009896800000895d */ /* 0x010fea0003900000 */
[----:B------:R-:W4:Y:S02]  /*4830*/  @!P0 SYNCS.PHASECHK.TRANS64 P0, [R0+URZ], R3 ;  /* 0x00000003000085a7 */ /* 0x000f2400080010ff */
[----:B----4-:R-:W-:Y:S05]  /*4840*/  @!P0 BRA `(.L_x_93) ;  /* 0xfffffffc00f08947 */ /* 0x010fea000383ffff */
[----:B------:R-:W-:Y:S05]  /*4850*/  BRA `(.L_x_92) ;  /* 0x00000000000c7947 */ /* 0x000fea0003800000 */
.L_x_88:
[----:B------:R-:W-:-:S04]  /*4860*/  UIADD3 UR4, UPT, UPT, UR17, 0x1d0, URZ ;  /* 0x000001d011047890 */ /* 0x000fc8000fffe0ff */
[----:B------:R-:W-:-:S09]  /*4870*/  UPRMT UR4, UR34, 0x654, UR4 ;  /* 0x0000065422047896 */ /* 0x000fd20008000004 */
[----:B------:R-:W-:Y:S03]  /*4880*/  SYNCS.ARRIVE.TRANS64.RED.A1T0 RZ, [UR4], RZ ;  /* 0x000000ffffff79a7 */ /* 0x000fe60008100404 */
.L_x_92:
[----:B-12---:R-:W-:Y:S01]  /*4890*/  SHF.L.U32 R3, RZ, 0x1f, RZ ;  /* 0x0000001fff037819 */ /* 0x006fe200000006ff */
[----:B------:R-:W-:Y:S01]  /*48a0*/  UIADD3 UR4, UPT, UPT, UR17, 0x1d0, URZ ;  /* 0x000001d011047890 */ /* 0x000fe2000fffe0ff */
[----:B------:R-:W-:Y:S02]  /*48b0*/  PLOP3.LUT P0, PT, PT, PT, UP1, 0x80, 0x8 ;  /* 0x000000000008781c */ /* 0x000fe40003f0f018 */
[----:B------:R-:W1:Y:S02]  /*48c0*/  SYNCS.PHASECHK.TRANS64.TRYWAIT P1, [UR17+0x1d0], R3 ;  /* 0x0001d003ff0075a7 */ /* 0x000e640008021111 */
[----:B-1----:R-:W-:Y:S09]  /*48d0*/  @!P1 BRA `(.L_x_94) ;  /* 0x0000006800589947 */ /* 0x002ff20003800000 */
.L_x_209:
[----:B------:R-:W-:Y:S01]  /*48e0*/  @!UP1 UPRMT UR4, UR34, 0x654, UR4 ;  /* 0x0000065422049896 */ /* 0x000fe20008000004 */
[----:B------:R-:W-:Y:S01]  /*48f0*/  UMOV UR5, 0xffff ;  /* 0x0000ffff00057882 */ /* 0x000fe20000000000 */
[----:B------:R-:W-:-:S07]  /*4900*/  UMOV UR6, 0x1 ;  /* 0x0000000100067882 */ /* 0x000fce0000000000 */
[----:B------:R-:W-:Y:S01]  /*4910*/  @!P0 SYNCS.ARRIVE.TRANS64.RED.A1T0 RZ, [UR4], RZ ;  /* 0x000000ffffff89a7 */ /* 0x000fe20008100404 */
[----:B------:R-:W-:Y:S01]  /*4920*/  NOP ;  /* 0x0000000000007918 */ /* 0x000fe20000000000 */
[----:B-1----:R-:W1:Y:S01]  /*4930*/  LDS R0, [UR8+0x14] ;  /* 0x00001408ff007984 */ /* 0x002e620008000800 */
[----:B------:R-:W-:-:S04]  /*4940*/  ULOP3.LUT UR4, UR32, 0xffff, URZ, 0xc0, !UPT ;  /* 0x0000ffff20047892 */ /* 0x000fc8000f8ec0ff */
[----:B------:R-:W-:-:S04]  /*4950*/  USHF.R.U32.HI UR4, URZ, 0x5, UR4 ;  /* 0x00000005ff047899 */ /* 0x000fc80008011604 */
[----:B------:R-:W-:Y:S02]  /*4960*/  USHF.L.U32 UR5, UR5, UR4, URZ ;  /* 0x0000000405057299 */ /* 0x000fe400080006ff */
[----:B------:R-:W-:-:S04]  /*4970*/  USHF.L.U32 UR4, UR6, UR4, URZ ;  /* 0x0000000406047299 */ /* 0x000fc800080006ff */
[----:B-1----:R-:W-:-:S04]  /*4980*/  LOP3.LUT R0, R0, UR5, RZ, 0xc0, !PT ;  /* 0x0000000500007c12 */ /* 0x002fc8000f8ec0ff */
[----:B------:R-:W-:-:S13]  /*4990*/  ISETP.NE.AND P0, PT, R0, UR5, PT ;  /* 0x0000000500007c0c */ /* 0x000fda000bf05270 */
[----:B------:R-:W-:Y:S05]  /*49a0*/  @P0 BRA `(.L_x_95) ;  /* 0x0000000000580947 */ /* 0x000fea0003800000 */
[----:B------:R-:W1:Y:S02]  /*49b0*/  LDS R0, [UR8+0x18] ;  /* 0x00001808ff007984 */ /* 0x000e640008000800 */
[----:B-1----:R-:W-:-:S04]  /*49c0*/  LOP3.LUT R0, R0, UR4, RZ, 0xc0, !PT ;  /* 0x0000000400007c12 */ /* 0x002fc8000f8ec0ff */
[----:B------:R-:W-:-:S13]  /*49d0*/  ISETP.NE.AND P0, PT, R0, UR4, PT ;  /* 0x0000000400007c0c */ /* 0x000fda000bf05270 */
[----:B------:R-:W-:Y:S05]  /*49e0*/  @P0 BRA `(.L_x_96) ;  /* 0x00000000003c0947 */ /* 0x000fea0003800000 */
[----:B------:R-:W1:Y:S01]  /*49f0*/  S2R R2, SR_LANEID ;  /* 0x0000000000027919 */ /* 0x000e620000000000 */
[----:B------:R-:W-:Y:S01]  /*4a00*/  ULOP3.LUT UR5, URZ, UR5, URZ, 0x33, !UPT ;  /* 0x00000005ff057292 */ /* 0x000fe2000f8e33ff */
[----:B------:R-:W-:Y:S01]  /*4a10*/  LOP3.LUT R4, RZ, UR4, RZ, 0x33, !PT ;  /* 0x00000004ff047c12 */ /* 0x000fe2000f8e33ff */
[----:B------:R-:W-:Y:S02]  /*4a20*/  VOTEU.ANY UR4, UPT, PT ;  /* 0x0000000000047886 */ /* 0x000fe400038e0100 */
[----:B------:R-:W-:Y:S01]  /*4a30*/  UFLO.U32 UR4, UR4 ;  /* 0x00000004000472bd */ /* 0x000fe200080e0000 */
[----:B------:R-:W2:Y:S01]  /*4a40*/  REDUX UR6, R4 ;  /* 0x00000000040673c4 */ /* 0x000ea20000000000 */
[----:B------:R-:W-:-:S06]  /*4a50*/  IMAD.U32 R0, RZ, RZ, UR5 ;  /* 0x00000005ff007e24 */ /* 0x000fcc000f8e00ff */
[----:B------:R4:W-:Y:S01]  /*4a60*/  UTCATOMSWS.AND URZ, UR5 ;  /* 0x0000000500ff79e3 */ /* 0x0009e20008000000 */
[----:B------:R-:W3:Y:S01]  /*4a70*/  REDUX UR7, R0 ;  /* 0x00000000000773c4 */ /* 0x000ee20000000000 */
[----:B-1----:R-:W-:Y:S01]  /*4a80*/  ISETP.EQ.U32.AND P0, PT, R2, UR4, PT ;  /* 0x0000000402007c0c */ /* 0x002fe2000bf02070 */
[----:B--2---:R-:W-:Y:S01]  /*4a90*/  IMAD.U32 R2, RZ, RZ, UR6 ;  /* 0x00000006ff027e24 */ /* 0x004fe2000f8e00ff */
[----:B---3--:R-:W-:-:S11]  /*4aa0*/  MOV R3, UR7 ;  /* 0x0000000700037c02 */ /* 0x008fd60008000f00 */
[----:B------:R4:W-:Y:S04]  /*4ab0*/  @P0 ATOMS.AND RZ, [UR8+0x14], R3 ;  /* 0x00001403ffff098c */ /* 0x0009e8000a800008 */
[----:B------:R4:W-:Y:S01]  /*4ac0*/  @P0 ATOMS.AND RZ, [UR8+0x18], R2 ;  /* 0x00001802ffff098c */ /* 0x0009e2000a800008 */
[----:B------:R-:W-:Y:S05]  /*4ad0*/  BRA `(.L_x_97) ;  /* 0x0000000000147947 */ /* 0x000fea0003800000 */
.L_x_96:
[----:B------:R-:W-:Y:S02]  /*4ae0*/  MOV R2, 0x4b00 ;  /* 0x00004b0000027802 */ /* 0x000fe40000000f00 */
[----:B---3-5:R-:W-:Y:S05]  /*4af0*/  CALL.REL.NOINC `($__internal_0_$__cuda_sm10x_tcgen05_guardrail_trap_col_being_dealloced_not_returned_by_alloc) ;  /* 0x0000006c00347944 */ /* 0x028fea0003c00000 */
[----:B------:R-:W-:Y:S05]  /*4b00*/  BRA `(.L_x_97) ;  /* 0x0000000000087947 */ /* 0x000fea0003800000 */
.L_x_95:
[----:B------:R-:W-:Y:S02]  /*4b10*/  MOV R2, 0x4b30 ;  /* 0x00004b3000027802 */ /* 0x000fe40000000f00 */
[----:B---3-5:R-:W-:Y:S05]  /*4b20*/  CALL.REL.NOINC `($__internal_2_$__cuda_sm10x_tcgen05_guardrail_trap_unallocated_columns_being_dealloced) ;  /* 0x0000006c00407944 */ /* 0x028fea0003c00000 */
.L_x_97:
[----:B------:R-:W-:Y:S01]  /*4b30*/  NOP ;  /* 0x0000000000007918 */ /* 0x000fe20000000000 */
[----:B----4-:R-:W-:Y:S05]  /*4b40*/  EXIT ;  /* 0x000000000000794d */ /* 0x010fea0003800000 */
.L_x_68:
[----:B------:R-:W-:-:S09]  /*4b50*/  UISETP.NE.OR UP0, UPT, UR13, 0x3, !UP3 ;  /* 0x000000030d00788c */ /* 0x000fd2000df05670 */
[----:B------:R-:W-:Y:S05]  /*4b60*/  BRA.U UP0, `(.L_x_98) ;  /* 0x0000001100c07547 */ /* 0x000fea000b800000 */
[----:B------:R-:W1:Y:S01]  /*4b70*/  LDCU UR31, c[0x0][0x370] ;  /* 0x00006e00ff1f77ac */ /* 0x000e620008000800 */
[----:B------:R-:W2:Y:S01]  /*4b80*/  LDC.64 R16, c[0x0][0x348] ;  /* 0x0000d200ff107b82 */ /* 0x000ea20000000a00 */
[----:B------:R-:W-:Y:S02]  /*4b90*/  HFMA2 R13, -RZ, RZ, 0, 0 ;  /* 0x00000000ff0d7431 */ /* 0x000fe400000001ff */
[----:B------:R-:W-:Y:S01]  /*4ba0*/  IMAD.MOV.U32 R15, RZ, RZ, 0x1 ;  /* 0x00000001ff0f7424 */ /* 0x000fe200078e00ff */
[----:B------:R-:W1:Y:S01]  /*4bb0*/  LDCU.128 UR48, c[0x0][0xb10] ;  /* 0x00016200ff3077ac */ /* 0x000e620008000c00 */
[----:B------:R-:W-:Y:S01]  /*4bc0*/  IMAD.MOV.U32 R14, RZ, RZ, RZ ;  /* 0x000000ffff0e7224 */ /* 0x000fe200078e00ff */
[----:B------:R-:W-:Y:S01]  /*4bd0*/  MOV R7, 0x1000 ;  /* 0x0000100000077802 */ /* 0x000fe20000000f00 */
[----:B------:R-:W3:Y:S01]  /*4be0*/  LDCU UR30, c[0x0][0x374] ;  /* 0x00006e80ff1e77ac */ /* 0x000ee20008000800 */
[----:B------:R-:W4:Y:S01]  /*4bf0*/  LDC.64 R2, c[0x0][0x888] ;  /* 0x00022200ff027b82 */ /* 0x000f220000000a00 */
[----:B------:R-:W3:Y:S01]  /*4c00*/  LDCU UR15, c[0x0][0xb0c] ;  /* 0x00016180ff0f77ac */ /* 0x000ee20008000800 */
[----:B------:R-:W2:Y:S06]  /*4c10*/  LDCU UR54, c[0x0][0xb20] ;  /* 0x00016400ff3677ac */ /* 0x000eac0008000800 */
[----:B------:R-:W4:Y:S01]  /*4c20*/  LDC.64 R4, c[0x0][0x890] ;  /* 0x00022400ff047b82 */ /* 0x000f220000000a00 */
[----:B------:R-:W2:Y:S01]  /*4c30*/  LDCU UR4, c[0x0][0xb30] ;  /* 0x00016600ff0477ac */ /* 0x000ea20008000800 */
[----:B------:R-:W-:Y:S01]  /*4c40*/  UMOV UR21, 0x400 ;  /* 0x0000040000157882 */ /* 0x000fe20000000000 */
[----:B-1----:R-:W-:-:S02]  /*4c50*/  UIMAD.WIDE.U32 UR6, UR31, UR48, URZ ;  /* 0x000000301f0672a5 */ /* 0x002fc4000f8e00ff */
[----:B---3--:R-:W-:Y:S02]  /*4c60*/  UIMAD.WIDE.U32 UR8, UR30, UR51, URZ ;  /* 0x000000331e0872a5 */ /* 0x008fe4000f8e00ff */
[----:B------:R-:W-:Y:S02]  /*4c70*/  ULEA UR21, UR58, UR21, 0x18 ;  /* 0x000000153a157291 */ /* 0x000fe4000f8ec0ff */
[----:B------:R-:W-:Y:S02]  /*4c80*/  UPLOP3.LUT UP2, UPT, UPT, UPT, UPT, 0x40, 0x4 ;  /* 0x000000000004789c */ /* 0x000fe40003f4e870 */
[----:B------:R-:W-:Y:S02]  /*4c90*/  UIADD3 UR37, UPT, UPT, UR21, 0x118, URZ ;  /* 0x0000011815257890 */ /* 0x000fe4000fffe0ff */
[----:B------:R-:W-:Y:S02]  /*4ca0*/  UIADD3 UR41, UPT, UPT, UR21, 0x100, URZ ;  /* 0x0000010015297890 */ /* 0x000fe4000fffe0ff */
[----:B------:R-:W-:-:S02]  /*4cb0*/  UIADD3 UR33, UPT, UPT, UR21, 0x108, URZ ;  /* 0x0000010815217890 */ /* 0x000fc4000fffe0ff */
[----:B------:R-:W-:Y:S01]  /*4cc0*/  UIADD3 UR25, UPT, UPT, UR21, 0x110, URZ ;  /* 0x0000011015197890 */ /* 0x000fe2000fffe0ff */
[----:B------:R-:W-:Y:S01]  /*4cd0*/  UMOV UR6, UR7 ;  /* 0x0000000700067c82 */ /* 0x000fe20008000000 */
[----:B------:R-:W-:Y:S01]  /*4ce0*/  UMOV UR47, UR9 ;  /* 0x00000009002f7c82 */ /* 0x000fe20008000000 */
[----:B------:R-:W-:Y:S02]  /*4cf0*/  UISETP.GE.AND UP0, UPT, UR45, 0x1, UPT ;  /* 0x000000012d00788c */ /* 0x000fe4000bf06270 */
[----:B------:R-:W-:Y:S01]  /*4d00*/  UISETP.NE.AND UP4, UPT, UR45, 0x1, UPT ;  /* 0x000000012d00788c */ /* 0x000fe2000bf85270 */
[----:B------:R-:W1:Y:S01]  /*4d10*/  LDCU.64 UR22, c[0x0][0xb28] ;  /* 0x00016500ff1677ac */ /* 0x000e620008000a00 */
[----:B------:R-:W-:Y:S02]  /*4d20*/  UISETP.NE.AND UP6, UPT, UR15, 0x1, UPT ;  /* 0x000000010f00788c */ /* 0x000fe4000bfc5270 */
[----:B------:R-:W-:Y:S02]  /*4d30*/  UISETP.NE.AND UP5, UPT, UR50, 0x1, UPT ;  /* 0x000000013200788c */ /* 0x000fe4000bfa5270 */
[----:B------:R-:W-:-:S02]  /*4d40*/  UPRMT UR37, UR58, 0x654, UR37 ;  /* 0x000006543a257896 */ /* 0x000fc40008000025 */
[----:B------:R-:W-:Y:S02]  /*4d50*/  USHF.R.U32.HI UR52, URZ, UR49, UR6 ;  /* 0x00000031ff347299 */ /* 0x000fe40008011606 */
[----:B------:R-:W-:Y:S02]  /*4d60*/  UPRMT UR46, UR58, 0x654, UR41 ;  /* 0x000006543a2e7896 */ /* 0x000fe40008000029 */
[----:B------:R-:W-:Y:S02]  /*4d70*/  UPRMT UR39, UR58, 0x654, UR33 ;  /* 0x000006543a277896 */ /* 0x000fe40008000021 */
[----:B------:R-:W-:Y:S02]  /*4d80*/  UPRMT UR38, UR58, 0x654, UR25 ;  /* 0x000006543a267896 */ /* 0x000fe40008000019 */
[----:B--2---:R-:W-:Y:S02]  /*4d90*/  USHF.R.U32.HI UR47, URZ, UR54, UR47 ;  /* 0x00000036ff2f7299 */ /* 0x004fe4000801162f */
[----:B------:R-:W-:-:S11]  /*4da0*/  UISETP.NE.AND UP3, UPT, UR4, 0x1, UPT ;  /* 0x000000010400788c */ /* 0x000fd6000bf65270 */
.L_x_109:
[C---:B------:R-:W-:Y:S02]  /*4db0*/  LEA R12, R14.reuse, UR21, 0x3 ;  /* 0x000000150e0c7c11 */ /* 0x040fe4000f8e18ff */
[----:B------:R-:W-:Y:S02]  /*4dc0*/  SHF.L.U32 R9, R13, 0x1f, RZ ;  /* 0x0000001f0d097819 */ /* 0x000fe400000006ff */
[----:B------:R-:W-:Y:S02]  /*4dd0*/  LEA R10, R14, UR21, 0x4 ;  /* 0x000000150e0a7c11 */ /* 0x000fe4000f8e20ff */
[----:B------:R-:W2:Y:S02]  /*4de0*/  SYNCS.PHASECHK.TRANS64.TRYWAIT P0, [R12+URZ+0x150], R9 ;  /* 0x000150090c0075a7 */ /* 0x000ea400080011ff */
[----:B--23--:R-:W-:Y:S05]  /*4df0*/  @!P0 BRA `(.L_x_99) ;  /* 0x0000006400288947 */ /* 0x00cfea0003800000 */
.L_x_210:
[----:B--2---:R-:W2:Y:S01]  /*4e00*/  LDS.128 R8, [R10+0x1e0] ;  /* 0x0001e0000a087984 */ /* 0x004ea20000000c00 */
[----:B------:R-:W-:Y:S01]  /*4e10*/  UISETP.GE.AND UP0, UPT, UR45, 0x1, UPT ;  /* 0x000000012d00788c */ /* 0x000fe2000bf06270 */
[----:B------:R-:W-:Y:S01]  /*4e20*/  @!PT LDS RZ, [RZ] ;  /* 0x00000000fffff984 */ /* 0x000fe20000000800 */
[----:B------:R-:W-:Y:S01]  /*4e30*/  @!PT LDS RZ, [RZ] ;  /* 0x00000000fffff984 */ /* 0x000fe20000000800 */
[----:B------:R-:W-:Y:S01]  /*4e40*/  @!PT LDS RZ, [RZ] ;  /* 0x00000000fffff984 */ /* 0x000fe20000000800 */
[----:B------:R-:W-:Y:S01]  /*4e50*/  @!PT LDS RZ, [RZ] ;  /* 0x00000000fffff984 */ /* 0x000fe20000000800 */
[----:B------:R3:W-:Y:S06]  /*4e60*/  MEMBAR.ALL.CTA ;  /* 0x0000000000007992 */ /* 0x0007ec0000008000 */
[----:B---3--:R-:W3:Y:S01]  /*4e70*/  FENCE.VIEW.ASYNC.S ;  /* 0x00000000000073c6 */ /* 0x008ee20000000000 */
[----:B--2---:R-:W-:Y:S11]  /*4e80*/  LOP3.LUT P0, RZ, R10, 0x1, RZ, 0xc0, !PT ;  /* 0x000000010aff7812 */ /* 0x004ff6000780c0ff */
[----:B------:R-:W-:Y:S02]  /*4e90*/  @!UPT UIADD3 URZ, UPT, UPT, URZ, URZ, URZ ;  /* 0x000000fffffff290 */ /* 0x000fe4000fffe0ff */
[----:B---3--:R-:W-:Y:S01]  /*4ea0*/  VOTEU.ANY UP1, P0 ;  /* 0x0000000000ff7886 */ /* 0x008fe20000020100 */
[----:B------:R-:W-:Y:S11]  /*4eb0*/  PLOP3.LUT P0, PT, PT, PT, UP1, 0x80, 0x8 ;  /* 0x000000000008781c */ /* 0x000ff60003f0f018 */
[----:B------:R-:W-:Y:S02]  /*4ec0*/  @!UPT UIADD3 URZ, UPT, UPT, URZ, URZ, URZ ;  /* 0x000000fffffff290 */ /* 0x000fe4000fffe0ff */
[----:B------:R-:W-:Y:S02]  /*4ed0*/  @P0 SHF.R.U32.HI R0, RZ, 0x10, R9 ;  /* 0x00000010ff000819 */ /* 0x000fe40000011609 */
[----:B------:R-:W-:Y:S02]  /*4ee0*/  @P0 MOV R6, R8 ;  /* 0x0000000800060202 */ /* 0x000fe40000000f00 */
[----:B------:R-:W-:Y:S01]  /*4ef0*/  @P0 R2UR UR4, R0 ;  /* 0x00000000000402ca */ /* 0x000fe200000e0000 */
[----:B------:R-:W-:Y:S01]  /*4f00*/  VIADD R0, R12, 0x160 ;  /* 0x000001600c007836 */ /* 0x000fe20000000000 */
[----:B------:R-:W-:Y:S02]  /*4f10*/  @P0 LOP3.LUT R8, R9, 0xffff, RZ, 0xc0, !PT ;  /* 0x0000ffff09080812 */ /* 0x000fe400078ec0ff */
[----:B------:R-:W-:Y:S02]  /*4f20*/  @P0 R2UR UR6, R6 ;  /* 0x00000000060602ca */ /* 0x000fe400000e0000 */
[----:B------:R-:W-:Y:S02]  /*4f30*/  PRMT R0, RZ, 0x654, R0 ;  /* 0x00000654ff007816 */ /* 0x000fe40000000000 */
[----:B------:R-:W-:Y:S02]  /*4f40*/  @P0 R2UR UR5, R8 ;  /* 0x00000000080502ca */ /* 0x000fe400000e0000 */
[----:B------:R2:W-:Y:S03]  /*4f50*/  SYNCS.ARRIVE.TRANS64.RED.A1T0 RZ, [R0+URZ], RZ ;  /* 0x000000ff00ff79a7 */ /* 0x0005e600081004ff */
[----:B------:R-:W-:Y:S04]  /*4f60*/  @UP1 UMOV UR29, UR4 ;  /* 0x00000004001d1c82 */ /* 0x000fe80008000000 */
[----:B------:R-:W-:Y:S04]  /*4f70*/  @UP1 UMOV UR14, UR6 ;  /* 0x00000006000e1c82 */ /* 0x000fe80008000000 */
[----:B------:R-:W-:Y:S01]  /*4f80*/  @UP1 UMOV UR13, UR5 ;  /* 0x00000005000d1c82 */ /* 0x000fe20008000000 */
[----:B------:R-:W-:Y:S05]  /*4f90*/  BRA.U !UP0, `(.L_x_100) ;  /* 0x0000000108a47547 */ /* 0x000fea000b800000 */
[----:B------:R-:W-:Y:S02]  /*4fa0*/  UIMAD.WIDE.U32 UR16, UR13, UR51, URZ ;  /* 0x000000330d1072a5 */ /* 0x000fe4000f8e00ff */
[----:B------:R-:W-:Y:S02]  /*4fb0*/  UIMAD.WIDE.U32 UR18, UR14, UR48, URZ ;  /* 0x000000300e1272a5 */ /* 0x000fe4000f8e00ff */
[----:B------:R-:W-:Y:S02]  /*4fc0*/  USEL UR4, UR30, UR47, !UP5 ;  /* 0x0000002f1e047287 */ /* 0x000fe4000e800000 */
[----:B------:R-:W-:Y:S02]  /*4fd0*/  USEL UR7, UR31, UR52, !UP6 ;  /* 0x000000341f077287 */ /* 0x000fe4000f000000 */
[----:B-1----:R-:W-:Y:S02]  /*4fe0*/  UIMAD.WIDE.U32 UR8, UR4, UR22, URZ ;  /* 0x00000016040872a5 */ /* 0x002fe4000f8e00ff */
[----:B------:R-:W-:Y:S01]  /*4ff0*/  UIMAD.WIDE.U32 UR10, UR7, UR22, URZ ;  /* 0x00000016070a72a5 */ /* 0x000fe2000f8e00ff */
[----:B------:R-:W-:Y:S02]  /*5000*/  UMOV UR5, UR17 ;  /* 0x0000001100057c82 */ /* 0x000fe40008000000 */
[----:B------:R-:W-:Y:S03]  /*5010*/  USHF.R.U32.HI UR6, URZ, UR54, UR5 ;  /* 0x00000036ff067299 */ /* 0x000fe60008011605 */
[----:B------:R-:W-:Y:S01]  /*5020*/  UMOV UR5, UR19 ;  /* 0x0000001300057c82 */ /* 0x000fe20008000000 */
[----:B------:R-:W-:Y:S02]  /*5030*/  USEL UR6, UR13, UR6, !UP5 ;  /* 0x000000060d067287 */ /* 0x000fe4000e800000 */
[----:B------:R-:W-:Y:S03]  /*5040*/  USHF.R.U32.HI UR12, URZ, UR49, UR5 ;  /* 0x00000031ff0c7299 */ /* 0x000fe60008011605 */
[----:B------:R-:W-:Y:S02]  /*5050*/  UMOV UR5, UR9 ;  /* 0x0000000900057c82 */ /* 0x000fe40008000000 */
[----:B------:R-:W-:Y:S03]  /*5060*/  @UP4 USHF.R.U32.HI UR4, URZ, UR23, UR5 ;  /* 0x00000017ff044299 */ /* 0x000fe60008011605 */
[----:B------:R-:W-:Y:S01]  /*5070*/  UMOV UR5, UR11 ;  /* 0x0000000b00057c82 */ /* 0x000fe20008000000 */
[----:B------:R-:W-:Y:S02]  /*5080*/  UIMAD UR4, UR45, UR4, URZ ;  /* 0x000000042d0472a4 */ /* 0x000fe4000f8e02ff */
[----:B------:R-:W-:Y:S02]  /*5090*/  @UP4 USHF.R.U32.HI UR7, URZ, UR23, UR5 ;  /* 0x00000017ff074299 */ /* 0x000fe40008011605 */
[----:B------:R-:W-:Y:S02]  /*50a0*/  UIMAD.WIDE.U32 UR10, UR6, UR22, URZ ;  /* 0x00000016060a72a5 */ /* 0x000fe4000f8e00ff */
[----:B------:R-:W-:Y:S02]  /*50b0*/  USEL UR5, UR14, UR12, !UP6 ;  /* 0x0000000c0e057287 */ /* 0x000fe4000f000000 */
[----:B------:R-:W-:Y:S02]  /*50c0*/  UIMAD UR8, UR45, UR7, URZ ;  /* 0x000000072d0872a4 */ /* 0x000fe4000f8e02ff */
[----:B------:R-:W-:Y:S03]  /*50d0*/  UISETP.GE.AND UP0, UPT, UR6, UR4, UPT ;  /* 0x000000040600728c */ /* 0x000fe6000bf06270 */
[----:B------:R-:W-:Y:S01]  /*50e0*/  UMOV UR4, UR11 ;  /* 0x0000000b00047c82 */ /* 0x000fe20008000000 */
[----:B------:R-:W-:Y:S02]  /*50f0*/  UISETP.GE.OR UP0, UPT, UR5, UR8, UP0 ;  /* 0x000000080500728c */ /* 0x000fe40008706670 */
[----:B------:R-:W-:Y:S02]  /*5100*/  USHF.R.U32.HI UR4, URZ, UR23, UR4 ;  /* 0x00000017ff047299 */ /* 0x000fe40008011604 */
[----:B------:R-:W-:Y:S02]  /*5110*/  UIMAD.WIDE.U32 UR8, UR5, UR22, URZ ;  /* 0x00000016050872a5 */ /* 0x000fe4000f8e00ff */
[----:B------:R-:W-:Y:S04]  /*5120*/  USEL UR10, UR6, UR4, !UP4 ;  /* 0x00000004060a7287 */ /* 0x000fe8000e000000 */
[----:B------:R-:W-:Y:S01]  /*5130*/  UIADD3 UR11, UPT, UPT, -UR10, URZ, URZ ;  /* 0x000000ff0a0b7290 */ /* 0x000fe2000fffe1ff */
[----:B------:R-:W-:Y:S02]  /*5140*/  @!UP0 UMOV UR4, UR9 ;  /* 0x0000000900048c82 */ /* 0x000fe40008000000 */
[----:B------:R-:W-:Y:S02]  /*5150*/  @!UP0 USHF.R.U32.HI UR4, URZ, UR23, UR4 ;  /* 0x00000017ff048299 */ /* 0x000fe40008011604 */
[----:B------:R-:W-:Y:S02]  /*5160*/  UIMAD UR8, UR45, UR11, UR6 ;  /* 0x0000000b2d0872a4 */ /* 0x000fe4000f8e0206 */
[----:B------:R-:W-:Y:S04]  /*5170*/  @!UP0 USEL UR4, UR5, UR4, !UP4 ;  /* 0x0000000405048287 */ /* 0x000fe8000e000000 */
[----:B------:R-:W-:Y:S02]  /*5180*/  @!UP0 UIMAD UR7, UR7, UR8, UR4 ;  /* 0x00000008070782a4 */ /* 0x000fe4000f8e0204 */
[----:B------:R-:W-:Y:S02]  /*5190*/  @!UP0 UIADD3 UR9, UPT, UPT, UR10, -UR4, URZ ;  /* 0x800000040a098290 */ /* 0x000fe4000fffe0ff */
[----:B------:R-:W-:Y:S02]  /*51a0*/  UIADD3 UR8, UPT, UPT, -UR6, URZ, URZ ;  /* 0x000000ff06087290 */ /* 0x000fe4000fffe1ff */
[----:B------:R-:W-:Y:S02]  /*51b0*/  UIADD3 UR4, UPT, UPT, -UR5, URZ, URZ ;  /* 0x000000ff05047290 */ /* 0x000fe4000fffe1ff */
[----:B------:R-:W-:Y:S03]  /*51c0*/  @!UP0 UIMAD UR6, UR9, UR45, UR5 ;  /* 0x0000002d090682a4 */ /* 0x000fe6000f8e0205 */
[----:B------:R-:W-:Y:S01]  /*51d0*/  @!UP0 UMOV UR5, UR7 ;  /* 0x0000000700058c82 */ /* 0x000fe20008000000 */
[----:B------:R-:W-:Y:S02]  /*51e0*/  UIMAD UR7, UR15, UR4, UR14 ;  /* 0x000000040f0772a4 */ /* 0x000fe4000f8e020e */
[----:B------:R-:W-:Y:S02]  /*51f0*/  UIMAD UR4, UR50, UR8, UR13 ;  /* 0x00000008320472a4 */ /* 0x000fe4000f8e020d */
[----:B------:R-:W-:Y:S02]  /*5200*/  UIMAD UR14, UR5, UR15, UR7 ;  /* 0x0000000f050e72a4 */ /* 0x000fe4000f8e0207 */
[----:B------:R-:W-:Y:S11]  /*5210*/  UIMAD UR13, UR6, UR50, UR4 ;  /* 0x00000032060d72a4 */ /* 0x000ff6000f8e0204 */
[----:B------:R-:W-:Y:S01]  /*5220*/  @!UPT UIADD3 URZ, UPT, UPT, URZ, URZ, URZ ;  /* 0x000000fffffff290 */ /* 0x000fe2000fffe0ff */
.L_x_100:
[----:B------:R-:W3:Y:S01]  /*5230*/  @!UP3 LDCU.128 UR8, c[0x0][0xb10] ;  /* 0x00016200ff08b7ac */ /* 0x000ee20008000c00 */
[C---:B----4-:R-:W-:Y:S02]  /*5240*/  ISETP.NE.U32.AND P1, PT, R4.reuse, RZ, PT ;  /* 0x000000ff0400720c */ /* 0x050fe40003f25070 */
[----:B------:R-:W-:Y:S02]  /*5250*/  ISETP.NE.U32.AND P0, PT, R4, RZ, PT ;  /* 0x000000ff0400720c */ /* 0x000fe40003f05070 */
[C---:B------:R-:W-:Y:S02]  /*5260*/  ISETP.NE.AND.EX P1, PT, R5.reuse, RZ, PT, P1 ;  /* 0x000000ff0500720c */ /* 0x040fe40003f25310 */
[----:B------:R-:W-:Y:S01]  /*5270*/  ISETP.NE.AND.EX P0, PT, R5, RZ, PT, P0 ;  /* 0x000000ff0500720c */ /* 0x000fe20003f05300 */
[----:B------:R-:W4:Y:S01]  /*5280*/  @!UP3 LDCU UR5, c[0x0][0xb0c] ;  /* 0x00016180ff05b7ac */ /* 0x000f220008000800 */
[----:B------:R-:W-:Y:S01]  /*5290*/  SHF.L.U32 R9, R15, 0x1f, RZ ;  /* 0x0000001f0f097819 */ /* 0x000fe200000006ff */
[----:B------:R-:W-:Y:S02]  /*52a0*/  USHF.L.U32 UR42, UR32, 0x8, URZ ;  /* 0x00000008202a7899 */ /* 0x000fe400080006ff */
[----:B------:R-:W-:Y:S02]  /*52b0*/  USHF.L.U32 UR43, UR20, 0x6, URZ ;  /* 0x00000006142b7899 */ /* 0x000fe400080006ff */
[----:B---3--:R-:W-:Y:S07]  /*52c0*/  UIMAD.WIDE.U32 UR6, UR14, UR8, URZ ;  /* 0x000000080e0672a5 */ /* 0x008fee000f8e00ff */
[----:B------:R-:W-:Y:S01]  /*52d0*/  @!UP3 UMOV UR4, UR7 ;  /* 0x000000070004bc82 */ /* 0x000fe20008000000 */
[----:B----4-:R-:W-:Y:S02]  /*52e0*/  @!UP3 UISETP.NE.AND UP0, UPT, UR5, 0x1, UPT ;  /* 0x000000010500b88c */ /* 0x010fe4000bf05270 */
[----:B------:R-:W-:Y:S02]  /*52f0*/  @!UP3 USHF.R.U32.HI UR4, URZ, UR9, UR4 ;  /* 0x00000009ff04b299 */ /* 0x000fe40008011604 */
[----:B------:R-:W-:Y:S02]  /*5300*/  UIMAD.WIDE.U32 UR6, UR13, UR11, URZ ;  /* 0x0000000b0d0672a5 */ /* 0x000fe4000f8e00ff */
[----:B------:R-:W-:Y:S02]  /*5310*/  @!UP3 USEL UR8, UR14, UR4, !UP0 ;  /* 0x000000040e08b287 */ /* 0x000fe4000c000000 */
[----:B------:R-:W-:Y:S03]  /*5320*/  @!UP3 UISETP.NE.AND UP0, UPT, UR10, 0x1, UPT ;  /* 0x000000010a00b88c */ /* 0x000fe6000bf05270 */
[----:B------:R-:W-:Y:S02]  /*5330*/  @!UP3 UMOV UR6, UR7 ;  /* 0x000000070006bc82 */ /* 0x000fe40008000000 */
[----:B------:R-:W3:Y:S02]  /*5340*/  @!UP3 LDCU UR4, c[0x0][0xb20] ;  /* 0x00016400ff04b7ac */ /* 0x000ee40008000800 */
[----:B---3--:R-:W-:Y:S04]  /*5350*/  @!UP3 USHF.R.U32.HI UR6, URZ, UR4, UR6 ;  /* 0x00000004ff06b299 */ /* 0x008fe80008011606 */
[----:B------:R-:W-:Y:S04]  /*5360*/  @!UP3 USEL UR6, UR13, UR6, !UP0 ;  /* 0x000000060d06b287 */ /* 0x000fe8000c000000 */
[----:B------:R-:W-:Y:S02]  /*5370*/  @!UP3 UIADD3 UR4, UPT, UPT, -UR8, UR6, URZ ;  /* 0x000000060804b290 */ /* 0x000fe4000fffe1ff */
[----:B------:R-:W-:Y:S02]  /*5380*/  @!UP3 UIADD3 UR6, UPT, UPT, UR8, -UR6, URZ ;  /* 0x800000060806b290 */ /* 0x000fe4000fffe0ff */
[----:B------:R-:W-:Y:S02]  /*5390*/  @!UP3 UIMAD UR14, UR4, UR5, UR14 ;  /* 0x00000005040eb2a4 */ /* 0x000fe4000f8e020e */
[----:B------:R-:W-:Y:S01]  /*53a0*/  @!UP3 UIMAD UR13, UR6, UR10, UR13 ;  /* 0x0000000a060db2a4 */ /* 0x000fe2000f8e020d */
[----:B------:R-:W-:Y:S11]  /*53b0*/  BRA.U UP2, `(.L_x_101) ;  /* 0x0000000102107547 */ /* 0x000ff6000b800000 */
[----:B--2---:R-:W-:Y:S04]  /*53c0*/  MOV R0, UR53 ;  /* 0x0000003500007c02 */ /* 0x004fe80008000f00 */
[----:B------:R-:W-:Y:S04]  /*53d0*/  SHF.L.U32 R11, R0, 0x1f, RZ ;  /* 0x0000001f000b7819 */ /* 0x000fe800000006ff */
[----:B------:R-:W2:Y:S02]  /*53e0*/  SYNCS.PHASECHK.TRANS64.TRYWAIT P2, [UR21+0x148], R11 ;  /* 0x0001480bff0075a7 */ /* 0x000ea40008041115 */
[----:B--2---:R-:W-:Y:S05]  /*53f0*/  @!P2 BRA `(.L_x_102) ;  /* 0x0000005c00bca947 */ /* 0x004fea0003800000 */
.L_x_101:
[----:B------:R-:W-:Y:S05]  /*5400*/  @!P1 BRA `(.L_x_103) ;  /* 0x0000000000309947 */ /* 0x000fea0003800000 */
[----:B------:R-:W-:Y:S01]  /*5410*/  ISETP.NE.U32.AND P1, PT, R2, RZ, PT ;  /* 0x000000ff0200720c */ /* 0x000fe20003f25070 */
[----:B------:R-:W3:Y:S01]  /*5420*/  LDCU.64 UR4, c[0x0][0x358] ;  /* 0x00006b00ff0477ac */ /* 0x000ee20008000a00 */
[----:B------:R-:W-:Y:S02]  /*5430*/  IMAD.MOV.U32 R86, RZ, RZ, 0x1 ;  /* 0x00000001ff567424 */ /* 0x000fe400078e00ff */
[----:B------:R-:W-:Y:S11]  /*5440*/  ISETP.NE.AND.EX P1, PT, R3, RZ, PT, P1 ;  /* 0x000000ff0300720c */ /* 0x000ff60003f25310 */
[----:B------:R-:W-:Y:S02]  /*5450*/  @!UPT UIADD3 URZ, UPT, UPT, URZ, URZ, URZ ;  /* 0x000000fffffff290 */ /* 0x000fe4000fffe0ff */
[----:B--2---:R-:W2:Y:S01]  /*5460*/  @P1 LDC.64 R10, c[0x0][0x888] ;  /* 0x00022200ff0a1b82 */ /* 0x004ea20000000a00 */
[----:B------:R-:W-:Y:S04]  /*5470*/  @P1 IMAD R0, R4, UR36, RZ ;  /* 0x0000002404001c24 */ /* 0x000fe8000f8e02ff */
[----:B--2---:R-:W-:Y:S04]  /*5480*/  @P1 IMAD.WIDE R10, R0, 0x4, R10 ;  /* 0x00000004000a1825 */ /* 0x004fe800078e020a */
[----:B------:R-:W-:Y:S01]  /*5490*/  HFMA2 R0, -RZ, RZ, 0, 5.9604644775390625e-08 ;  /* 0x00000001ff007431 */ /* 0x000fe200000001ff */
[----:B---3-5:R3:W5:Y:S04]  /*54a0*/  @P1 LDG.E R41, desc[UR4][R10.64] ;  /* 0x000000040a291981 */ /* 0x028768000c1e1900 */
[----:B------:R-:W-:Y:S01]  /*54b0*/  @!P1 PRMT R86, R0, 0x7610, R86 ;  /* 0x0000761000569816 */ /* 0x000fe20000000056 */
[----:B---3--:R-:W4:Y:S06]  /*54c0*/  @!P1 LDC R41, c[0x0][0x880] ;  /* 0x00022000ff299b82 */ /* 0x008f2c0000000800 */
.L_x_103:
[----:B----45:R-:W-:Y:S01]  /*54d0*/  @!P0 FSETP.EQ.AND P1, PT, R41, RZ, PT ;  /* 0x000000ff2900820b */ /* 0x030fe20003f22000 */
[----:B------:R-:W-:Y:S01]  /*54e0*/  @!UPT UIADD3 URZ, UPT, UPT, URZ, URZ, URZ ;  /* 0x000000fffffff290 */ /* 0x000fe2000fffe0ff */
[----:B------:R-:W-:Y:S11]  /*54f0*/  @!P0 BRA `(.L_x_104) ;  /* 0x0000000000188947 */ /* 0x000ff60003800000 */
[----:B------:R-:W-:Y:S02]  /*5500*/  LOP3.LUT P0, RZ, R86, 0xff, RZ, 0xc0, !PT ;  /* 0x000000ff56ff7812 */ /* 0x000fe4000780c0ff */
[----:B------:R-:W-:Y:S04]  /*5510*/  ISETP.NE.U32.AND P1, PT, R2, RZ, PT ;  /* 0x000000ff0200720c */ /* 0x000fe80003f25070 */
[----:B------:R-:W-:Y:S04]  /*5520*/  ISETP.NE.AND.EX P1, PT, R3, RZ, PT, P1 ;  /* 0x000000ff0300720c */ /* 0x000fe80003f25310 */
[----:B------:R-:W-:Y:S03]  /*5530*/  PLOP3.LUT P1, PT, P1, PT, PT, 0x8, 0x80 ;  /* 0x000000000080781c */ /* 0x000fe60000f2e170 */
[----:B------:R-:W-:Y:S11]  /*5540*/  @P0 FSETP.EQ.AND P1, PT, R41, RZ, PT ;  /* 0x000000ff2900020b */ /* 0x000ff60003f22000 */
[----:B------:R-:W-:Y:S02]  /*5550*/  @!UPT UIADD3 URZ, UPT, UPT, URZ, URZ, URZ ;  /* 0x000000fffffff290 */ /* 0x000fe4000fffe0ff */
.L_x_104:
[----:B------:R-:W3:Y:S01]  /*5560*/  SYNCS.PHASECHK.TRANS64.TRYWAIT P2, [UR21+0x120], R9 ;  /* 0x00012009ff0075a7 */ /* 0x000ee20008041115 */
[----:B------:R-:W-:Y:S04]  /*5570*/  ELECT P0, URZ, PT ;  /* 0x0000000000ff782f */ /* 0x000fe80003800000 */
[----:B------:R-:W-:Y:S11]  /*5580*/  PLOP3.LUT P1, PT, P1, P0, PT, 0xf2, 0x2f ;  /* 0x00000000002f781c */ /* 0x000ff60000f21e72 */
[----:B------:R-:W-:Y:S02]  /*5590*/  @!UPT UIADD3 URZ, UPT, UPT, URZ, URZ, URZ ;  /* 0x000000fffffff290 */ /* 0x000fe4000fffe0ff */
[----:B------:R-:W-:Y:S05]  /*55a0*/  @!P1 IADD3 R8, P0, PT, R16, 0x580, RZ ;  /* 0x0000058010089810 */ /* 0x000fea0007f1e0ff */
[----:B------:R-:W-:Y:S01]  /*55b0*/  @!P1 IMAD.X R6, RZ, RZ, R17, P0 ;  /* 0x000000ffff069224 */ /* 0x000fe200000e0611 */
[----:B---3--:R-:W-:Y:S07]  /*55c0*/  @!P2 BRA `(.L_x_105) ;  /* 0x0000005c0060a947 */ /* 0x008fee0003800000 */
.L_x_213:
[----:B------:R-:W-:Y:S01]  /*55d0*/  @!P1 R2UR UR5, R8 ;  /* 0x00000000080592ca */ /* 0x000fe200000e0000 */
[----:B------:R-:W-:Y:S01]  /*55e0*/  VOTEU.ALL UP0, P1 ;  /* 0x0000000000ff7886 */ /* 0x000fe20000800000 */
[----:B------:R-:W-:Y:S01]  /*55f0*/  @!P1 R2UR UR4, R6 ;  /* 0x00000000060492ca */ /* 0x000fe200000e0000 */
[----:B------:R-:W-:Y:S01]  /*5600*/  UMOV UR6, 0x0 ;  /* 0x0000000000067882 */ /* 0x000fe20000000000 */
[----:B------:R-:W-:Y:S01]  /*5610*/  UMOV UR7, 0x10000000 ;  /* 0x1000000000077882 */ /* 0x000fe20000000000 */
[----:B------:R-:W-:Y:S01]  /*5620*/  UMOV UR44, UR36 ;  /* 0x00000024002c7c82 */ /* 0x000fe20008000000 */
[----:B------:R-:W-:Y:S01]  /*5630*/  @!UP0 UIADD3 UR40, UPT, UPT, UR21, 0x300, URZ ;  /* 0x0000030015288890 */ /* 0x000fe2000fffe0ff */
[----:B--2---:R-:W-:Y:S01]  /*5640*/  @!P1 IMAD.MOV.U32 R0, RZ, RZ, 0x1000 ;  /* 0x00001000ff009424 */ /* 0x004fe200078e00ff */
[----:B------:R-:W-:Y:S01]  /*5650*/  @!UP0 UIADD3 UR10, UPT, UPT, UR42, 0x80, URZ ;  /* 0x000000802a0a8890 */ /* 0x000fe2000fffe0ff */
[----:B------:R-:W-:Y:S01]  /*5660*/  @!P1 IADD3 R8, P0, PT, R16, 0x580, RZ ;  /* 0x0000058010089810 */ /* 0x000fe20007f1e0ff */
[----:B------:R-:W-:Y:S01]  /*5670*/  @!UP0 UIADD3 UR8, UPT, UPT, UR21, 0xb00, URZ ;  /* 0x00000b0015088890 */ /* 0x000fe2000fffe0ff */
[----:B------:R-:W-:Y:S02]  /*5680*/  VOTEU.ALL UP0, P1 ;  /* 0x0000000000ff7886 */ /* 0x000fe40000800000 */
[----:B------:R-:W-:Y:S01]  /*5690*/  IMAD.U32 R10, RZ, RZ, UR5 ;  /* 0x00000005ff0a7e24 */ /* 0x000fe2000f8e00ff */
[----:B------:R-:W-:Y:S01]  /*56a0*/  UMOV UR9, UR41 ;  /* 0x0000002900097c82 */ /* 0x000fe20008000000 */
[----:B------:R-:W-:Y:S01]  /*56b0*/  IMAD.U32 R11, RZ, RZ, UR4 ;  /* 0x00000004ff0b7e24 */ /* 0x000fe2000f8e00ff */
[----:B------:R-:W-:Y:S01]  /*56c0*/  UMOV UR11, UR43 ;  /* 0x0000002b000b7c82 */ /* 0x000fe20008000000 */
[----:B------:R-:W-:Y:S01]  /*56d0*/  UMOV UR12, UR36 ;  /* 0x00000024000c7c82 */ /* 0x000fe20008000000 */
[----:B------:R-:W-:Y:S01]  /*56e0*/  @!P1 R2UR UR4, R10 ;  /* 0x000000000a0492ca */ /* 0x000fe200000e0000 */
[----:B------:R-:W-:Y:S01]  /*56f0*/  @!P1 IMAD.X R6, RZ, RZ, R17, P0 ;  /* 0x000000ffff069224 */ /* 0x000fe200000e0611 */
[----:B------:R-:W-:Y:S11]  /*5700*/  @!P1 R2UR UR5, R11 ;  /* 0x000000000b0592ca */ /* 0x000ff600000e0000 */
[----:B------:R-:W-:Y:S02]  /*5710*/  @!UPT UIADD3 URZ, UPT, UPT, URZ, URZ, URZ ;  /* 0x000000fffffff290 */ /* 0x000fe4000fffe0ff */
[----:B------:R2:W-:Y:S01]  /*5720*/  @!UP0 UTMALDG.3D [UR40], [UR4], desc[UR6] ;  /* 0x00000628040085b4 */ /* 0x0005e20008011000 */
[----:B------:R-:W-:Y:S05]  /*5730*/  VOTEU.ALL UP0, P1 ;  /* 0x0000000000ff7886 */ /* 0x000fea0000800000 */
[----:B------:R2:W-:Y:S01]  /*5740*/  @!UP0 UTMALDG.3D [UR8], [UR4], desc[UR6] ;  /* 0x00000608040085b4 */ /* 0x0005e20008011000 */
[----:B------:R2:W-:Y:S01]  /*5750*/  @!P1 SYNCS.ARRIVE.TRANS64.RED.A0TR RZ, [UR21+0x100], R0 ;  /* 0x00010000ffff99a7 */ /* 0x0005e20008300415 */
[----:B------:R-:W-:Y:S01]  /*5760*/  SYNCS.ARRIVE.TRANS64.RED.A1T0 RZ, [UR46], RZ ;  /* 0x000000ffffff79a7 */ /* 0x000fe2000810042e */
[----:B------:R-:W3:Y:S02]  /*5770*/  SYNCS.PHASECHK.TRANS64.TRYWAIT P2, [UR21+0x128], R9 ;  /* 0x00012809ff0075a7 */ /* 0x000ee40008041115 */
[----:B--23--:R-:W-:Y:S05]  /*5780*/  @!P2 BRA `(.L_x_106) ;  /* 0x0000005c0008a947 */ /* 0x00cfea0003800000 */
.L_x_215:
        /* <DEDUP_REMOVED lines=10> */
[----:B------:R-:W-:Y:S02]  /*5830*/  @!UP0 UIADD3 UR10, UPT, UPT, UR42, 0xa0, URZ ;  /* 0x000000a02a0a8890 */ /* 0x000fe4000fffe0ff */
[----:B------:R-:W-:Y:S01]  /*5840*/  @!UP0 UIADD3 UR8, UPT, UPT, UR21, 0x1b00, URZ ;  /* 0x00001b0015088890 */ /* 0x000fe2000fffe0ff */
[----:B------:R-:W-:Y:S01]  /*5850*/  IMAD.U32 R10, RZ, RZ, UR5 ;  /* 0x00000005ff0a7e24 */ /* 0x000fe2000f8e00ff */
[----:B------:R-:W-:Y:S01]  /*5860*/  VOTEU.ALL UP0, P1 ;  /* 0x0000000000ff7886 */ /* 0x000fe20000800000 */
[----:B------:R-:W-:Y:S01]  /*5870*/  IMAD.U32 R11, RZ, RZ, UR4 ;  /* 0x00000004ff0b7e24 */ /* 0x000fe2000f8e00ff */
[----:B------:R-:W-:Y:S01]  /*5880*/  UMOV UR9, UR33 ;  /* 0x0000002100097c82 */ /* 0x000fe20008000000 */
[----:B------:R-:W-:Y:S01]  /*5890*/  UMOV UR11, UR43 ;  /* 0x0000002b000b7c82 */ /* 0x000fe20008000000 */
[----:B------:R-:W-:Y:S01]  /*58a0*/  @!P1 R2UR UR4, R10 ;  /* 0x000000000a0492ca */ /* 0x000fe200000e0000 */
[----:B------:R-:W-:Y:S01]  /*58b0*/  UMOV UR12, UR36 ;  /* 0x00000024000c7c82 */ /* 0x000fe20008000000 */
[----:B------:R-:W-:Y:S01]  /*58c0*/  @!P1 R2UR UR5, R11 ;  /* 0x000000000b0592ca */ /* 0x000fe200000e0000 */
[----:B------:R-:W-:Y:S11]  /*58d0*/  @!P1 IMAD.X R6, RZ, RZ, R17, P0 ;  /* 0x000000ffff069224 */ /* 0x000ff600000e0611 */
[----:B------:R-:W-:Y:S01]  /*58e0*/  @!UPT UIADD3 URZ, UPT, UPT, URZ, URZ, URZ ;  /* 0x000000fffffff290 */ /* 0x000fe2000fffe0ff */
[----:B------:R2:W-:Y:S01]  /*58f0*/  @!UP0 UTMALDG.3D [UR32], [UR4], desc[UR6] ;  /* 0x00000620040085b4 */ /* 0x0005e20008011000 */
[----:B------:R-:W-:Y:S05]  /*5900*/  VOTEU.ALL UP0, P1 ;  /* 0x0000000000ff7886 */ /* 0x000fea0000800000 */
[----:B------:R2:W-:Y:S01]  /*5910*/  @!UP0 UTMALDG.3D [UR8], [UR4], desc[UR6] ;  /* 0x00000608040085b4 */ /* 0x0005e20008011000 */
[----:B------:R2:W-:Y:S01]  /*5920*/  @!P1 SYNCS.ARRIVE.TRANS64.RED.A0TR RZ, [UR21+0x108], R0 ;  /* 0x00010800ffff99a7 */ /* 0x0005e20008300415 */
[----:B------:R-:W-:Y:S01]  /*5930*/  SYNCS.ARRIVE.TRANS64.RED.A1T0 RZ, [UR39], RZ ;  /* 0x000000ffffff79a7 */ /* 0x000fe20008100427 */
[----:B------:R-:W3:Y:S02]  /*5940*/  SYNCS.PHASECHK.TRANS64.TRYWAIT P2, [UR21+0x130], R9 ;  /* 0x00013009ff0075a7 */ /* 0x000ee40008041115 */
[----:B--23--:R-:W-:Y:S05]  /*5950*/  @!P2 BRA `(.L_x_107) ;  /* 0x0000005800aca947 */ /* 0x00cfea0003800000 */
.L_x_217:
        /* <DEDUP_REMOVED lines=9> */
[----:B------:R-:W-:Y:S01]  /*59f0*/  VIADD R14, R14, 0x1 ;  /* 0x000000010e0e7836 */ /* 0x000fe20000000000 */
        /* <DEDUP_REMOVED lines=10> */
[----:B------:R-:W-:Y:S11]  /*5aa0*/  UMOV UR12, UR36 ;  /* 0x00000024000c7c82 */ /* 0x000ff60008000000 */
        /* <DEDUP_REMOVED lines=8> */
.L_x_219:
[----:B------:R-:W-:Y:S01]  /*5b30*/  UIADD3 UR32, UPT, UPT, UR13, UR59, URZ ;  /* 0x0000003b0d207290 */ /* 0x000fe2000fffe0ff */
[----:B------:R-:W-:Y:S01]  /*5b40*/  @!P1 IADD3 R6, P0, PT, R16, 0x580, RZ ;  /* 0x0000058010069810 */ /* 0x000fe20007f1e0ff */
[----:B------:R-:W-:Y:S01]  /*5b50*/  UPLOP3.LUT UP2, UPT, UPT, UPT, UPT, 0x80, 0x8 ;  /* 0x000000000008789c */ /* 0x000fe20003f4f070 */
[----:B------:R-:W-:Y:S01]  /*5b60*/  R2UR UR24, R88 ;  /* 0x00000000581872ca */ /* 0x000fe200000e0000 */
[----:B------:R-:W-:Y:S01]  /*5b70*/  VOTEU.ALL UP0, P1 ;  /* 0x0000000000ff7886 */ /* 0x000fe20000800000 */
[----:B------:R-:W-:Y:S01]  /*5b80*/  @!P1 R2UR UR5, R6 ;  /* 0x00000000060592ca */ /* 0x000fe200000e0000 */
[----:B--2---:R-:W-:Y:S01]  /*5b90*/  @!P1 IMAD.X R0, RZ, RZ, R17, P0 ;  /* 0x000000ffff009224 */ /* 0x004fe200000e0611 */
[----:B------:R-:W-:Y:S01]  /*5ba0*/  UMOV UR6, 0x0 ;  /* 0x0000000000067882 */ /* 0x000fe20000000000 */
[----:B------:R-:W-:Y:S01]  /*5bb0*/  UMOV UR7, 0x10000000 ;  /* 0x1000000000077882 */ /* 0x000fe20000000000 */
[----:B------:R-:W-:Y:S01]  /*5bc0*/  @!UP0 UIADD3 UR18, UPT, UPT, UR42, 0x60, URZ ;  /* 0x000000602a128890 */ /* 0x000fe2000fffe0ff */
[----:B------:R-:W-:Y:S01]  /*5bd0*/  ISETP.NE.AND P0, PT, R14, 0x2, PT ;  /* 0x000000020e00780c */ /* 0x000fe20003f05270 */
[----:B------:R-:W-:Y:S01]  /*5be0*/  @!UP0 UIADD3 UR16, UPT, UPT, UR21, 0x3300, URZ ;  /* 0x0000330015108890 */ /* 0x000fe2000fffe0ff */
[----:B------:R-:W-:Y:S01]  /*5bf0*/  @!P1 R2UR UR4, R0 ;  /* 0x00000000000492ca */ /* 0x000fe200000e0000 */
[----:B------:R-:W-:Y:S01]  /*5c00*/  @!UP0 UIADD3 UR17, UPT, UPT, UR21, 0x118, URZ ;  /* 0x0000011815118890 */ /* 0x000fe2000fffe0ff */
[----:B------:R-:W-:Y:S01]  /*5c10*/  SEL R0, RZ, 0x1, P0 ;  /* 0x00000001ff007807 */ /* 0x000fe20000000000 */
[----:B------:R-:W-:Y:S01]  /*5c20*/  @!UP0 UIADD3 UR10, UPT, UPT, UR42, 0xe0, URZ ;  /* 0x000000e02a0a8890 */ /* 0x000fe2000fffe0ff */
[----:B------:R-:W-:Y:S01]  /*5c30*/  LOP3.LUT R15, R15, 0x1, RZ, 0x3c, !PT ;  /* 0x000000010f0f7812 */ /* 0x000fe200078e3cff */
[----:B------:R-:W-:Y:S01]  /*5c40*/  @!UP0 UIADD3 UR8, UPT, UPT, UR21, 0x3b00, URZ ;  /* 0x00003b0015088890 */ /* 0x000fe2000fffe0ff */
[----:B------:R-:W-:Y:S01]  /*5c50*/  IMAD.U32 R8, RZ, RZ, UR5 ;  /* 0x00000005ff087e24 */ /* 0x000fe2000f8e00ff */
[----:B------:R-:W-:Y:S01]  /*5c60*/  VOTEU.ALL UP0, P1 ;  /* 0x0000000000ff7886 */ /* 0x000fe20000800000 */
[----:B------:R-:W-:Y:S01]  /*5c70*/  UMOV UR19, UR43 ;  /* 0x0000002b00137c82 */ /* 0x000fe20008000000 */
[----:B------:R-:W-:Y:S01]  /*5c80*/  UMOV UR20, UR36 ;  /* 0x0000002400147c82 */ /* 0x000fe20008000000 */
[----:B------:R-:W-:Y:S01]  /*5c90*/  UMOV UR11, UR43 ;  /* 0x0000002b000b7c82 */ /* 0x000fe20008000000 */
[----:B------:R-:W-:Y:S01]  /*5ca0*/  UMOV UR12, UR36 ;  /* 0x00000024000c7c82 */ /* 0x000fe20008000000 */
[----:B------:R-:W-:Y:S01]  /*5cb0*/  UMOV UR9, UR17 ;  /* 0x0000001100097c82 */ /* 0x000fe20008000000 */
[----:B------:R-:W-:Y:S01]  /*5cc0*/  IMAD.U32 R9, RZ, RZ, UR4 ;  /* 0x00000004ff097e24 */ /* 0x000fe2000f8e00ff */
[----:B------:R-:W-:Y:S01]  /*5cd0*/  @!P1 R2UR UR4, R8 ;  /* 0x00000000080492ca */ /* 0x000fe200000e0000 */
[----:B------:R-:W-:Y:S01]  /*5ce0*/  UMOV UR36, UR29 ;  /* 0x0000001d00247c82 */ /* 0x000fe20008000000 */
[----:B------:R-:W-:Y:S02]  /*5cf0*/  LOP3.LUT R13, R13, R0, RZ, 0x3c, !PT ;  /* 0x000000000d0d7212 */ /* 0x000fe400078e3cff */
[----:B------:R-:W-:Y:S02]  /*5d00*/  @!P1 R2UR UR5, R9 ;  /* 0x00000000090592ca */ /* 0x000fe400000e0000 */
[----:B------:R-:W-:Y:S11]  /*5d10*/  SEL R14, R14, RZ, P0 ;  /* 0x000000ff0e0e7207 */ /* 0x000ff60000000000 */
[----:B------:R2:W-:Y:S01]  /*5d20*/  @!UP0 UTMALDG.3D [UR16], [UR4], desc[UR6] ;  /* 0x00000610040085b4 */ /* 0x0005e20008011000 */
[----:B------:R-:W-:Y:S05]  /*5d30*/  VOTEU.ALL UP0, P1 ;  /* 0x0000000000ff7886 */ /* 0x000fea0000800000 */
[----:B------:R3:W-:Y:S01]  /*5d40*/  @!UP0 UTMALDG.3D [UR8], [UR4], desc[UR6] ;  /* 0x00000608040085b4 */ /* 0x0007e20008011000 */
[----:B------:R3:W-:Y:S01]  /*5d50*/  @!P1 SYNCS.ARRIVE.TRANS64.RED.A0TR RZ, [UR21+0x118], R7 ;  /* 0x00011807ffff99a7 */ /* 0x0007e20008300415 */
[----:B------:R-:W-:Y:S01]  /*5d60*/  SYNCS.ARRIVE.TRANS64.RED.A1T0 RZ, [UR37], RZ ;  /* 0x000000ffffff79a7 */ /* 0x000fe20008100425 */
[----:B--2---:R-:W-:Y:S01]  /*5d70*/  UIADD3 UR20, UPT, UPT, UR14, UR24, URZ ;  /* 0x000000180e147290 */ /* 0x004fe2000fffe0ff */
[----:B------:R-:W-:Y:S11]  /*5d80*/  BRA.U UP1, `(.L_x_109) ;  /* 0xfffffff101087547 */ /* 0x000ff6000b83ffff */
[----:B------:R-:W-:-:S04]  /*5d90*/  SHF.L.U32 R3, R15, 0x1f, RZ ;  /* 0x0000001f0f037819 */ /* 0x000fc800000006ff */
[----:B------:R-:W2:Y:S02]  /*5da0*/  SYNCS.PHASECHK.TRANS64.TRYWAIT P0, [UR21+0x120], R3 ;  /* 0x00012003ff0075a7 */ /* 0x000ea40008001115 */
[----:B--2---:R-:W-:Y:S05]  /*5db0*/  @!P0 BRA `(.L_x_110) ;  /* 0x0000005400c48947 */ /* 0x004fea0003800000 */
.L_x_221:
[----:B------:R-:W4:Y:S02]  /*5dc0*/  SYNCS.PHASECHK.TRANS64.TRYWAIT P0, [UR21+0x128], R3 ;  /* 0x00012803ff0075a7 */ /* 0x000f240008001115 */
[----:B----4-:R-:W-:Y:S05]  /*5dd0*/  @!P0 BRA `(.L_x_111) ;  /* 0x0000005400d48947 */ /* 0x010fea0003800000 */
.L_x_223:
[----:B------:R-:W4:Y:S02]  /*5de0*/  SYNCS.PHASECHK.TRANS64.TRYWAIT P0, [UR21+0x130], R3 ;  /* 0x00013003ff0075a7 */ /* 0x000f240008001115 */
[----:B----4-:R-:W-:Y:S05]  /*5df0*/  @!P0 BRA `(.L_x_112) ;  /* 0x0000005400e48947 */ /* 0x010fea0003800000 */
.L_x_225:
[----:B--2---:R-:W-:-:S07]  /*5e00*/  MOV R0, UR21 ;  /* 0x0000001500007c02 */ /* 0x004fce0008000f00 */
.L_x_113:
[----:B--2---:R-:W-:-:S04]  /*5e10*/  SHF.L.U32 R3, R15, 0x1f, RZ ;  /* 0x0000001f0f037819 */ /* 0x004fc800000006ff */
[----:B------:R2:W4:Y:S03]  /*5e20*/  SYNCS.PHASECHK.TRANS64.TRYWAIT P0, [R0+URZ+0x138], R3 ;  /* 0x00013803000075a7 */ /* 0x00052600080011ff */
[----:B----4-:R-:W-:Y:S05]  /*5e30*/  @!P0 NANOSLEEP.SYNCS 0x989680 ;  /* 0x009896800000895d */ /* 0x010fea0003900000 */
[----:B------:R-:W4:Y:S02]  /*5e40*/  @!P0 SYNCS.PHASECHK.TRANS64 P0, [R0+URZ+0x138], R3 ;  /* 0x00013803000085a7 */ /* 0x000f2400080010ff */
[----:B-1-34-:R-:W-:Y:S05]  /*5e50*/  @P0 EXIT ;  /* 0x000000000000094d */ /* 0x01afea0003800000 */
[----:B------:R-:W-:Y:S05]  /*5e60*/  BRA `(.L_x_113) ;  /* 0xfffffffc00e87947 */ /* 0x000fea000383ffff */
.L_x_98:
[----:B------:R-:W-:-:S06]  /*5e70*/  UISETP.GE.AND UP0, UPT, UR13, 0x4, UPT ;  /* 0x000000040d00788c */ /* 0x000fcc000bf06270 */
[----:B------:R-:W-:-:S13]  /*5e80*/  PLOP3.LUT P0, PT, PT, PT, UP0, 0x80, 0x8 ;  /* 0x000000000008781c */ /* 0x000fda0003f0f008 */
[----:B------:R-:W-:Y:S05]  /*5e90*/  @!P0 EXIT ;  /* 0x000000000000894d */ /* 0x000fea0003800000 */
[----:B------:R-:W-:Y:S01]  /*5ea0*/  BAR.SYNC.DEFER_BLOCKING 0x6, 0xa0 ;  /* 0x0182800000007b1d */ /* 0x000fe20000010000 */
[----:B------:R-:W-:Y:S01]  /*5eb0*/  IMAD.SHL.U32 R4, R87, 0x200000, RZ ;  /* 0x0020000057047824 */ /* 0x000fe200078e00ff */
[----:B------:R-:W-:Y:S01]  /*5ec0*/  CS2R R94, SRZ ;  /* 0x00000000005e7805 */ /* 0x000fe2000001ff00 */
[C---:B------:R-:W-:Y:S01]  /*5ed0*/  IMAD.SHL.U32 R85, R97.reuse, 0x20, RZ ;  /* 0x0000002061557824 */ /* 0x040fe200078e00ff */
[----:B------:R-:W-:Y:S01]  /*5ee0*/  CS2R R92, SRZ ;  /* 0x00000000005c7805 */ /* 0x000fe2000001ff00 */
[C---:B------:R-:W-:Y:S01]  /*5ef0*/  IMAD.U32 R37, R97.reuse, 0x10000, RZ ;  /* 0x0001000061257824 */ /* 0x040fe200078e00ff */
[----:B------:R-:W-:Y:S02]  /*5f00*/  UMOV UR43, 0x400 ;  /* 0x00000400002b7882 */ /* 0x000fe40000000000 */
[----:B------:R-:W1:Y:S01]  /*5f10*/  LDC.64 R82, c[0x0][0x8b0] ;  /* 0x00022c00ff527b82 */ /* 0x000e620000000a00 */
[----:B------:R-:W-:Y:S01]  /*5f20*/  ULEA UR43, UR58, UR43, 0x18 ;  /* 0x0000002b3a2b7291 */ /* 0x000fe2000f8ec0ff */
[----:B------:R-:W-:Y:S01]  /*5f30*/  IMAD.SHL.U32 R5, R97, 0x4, RZ ;  /* 0x0000000461057824 */ /* 0x000fe200078e00ff */
[----:B------:R-:W-:Y:S01]  /*5f40*/  LOP3.LUT R4, R4, 0x200000, RZ, 0xc0, !PT ;  /* 0x0020000004047812 */ /* 0x000fe200078ec0ff */
[----:B------:R-:W-:Y:S01]  /*5f50*/  IMAD.SHL.U32 R7, R87, 0x400, RZ ;  /* 0x0000040057077824 */ /* 0x000fe200078e00ff */
[C---:B------:R-:W-:Y:S01]  /*5f60*/  LOP3.LUT R6, R85.reuse, 0x80, RZ, 0xc0, !PT ;  /* 0x0000008055067812 */ /* 0x040fe200078ec0ff */
[----:B------:R-:W-:Y:S01]  /*5f70*/  UIADD3 UR4, UPT, UPT, UR43, 0x4300, URZ ;  /* 0x000043002b047890 */ /* 0x000fe2000fffe0ff */
[C---:B------:R-:W-:Y:S01]  /*5f80*/  LOP3.LUT R84, R85.reuse, 0xb60, RZ, 0xc0, !PT ;  /* 0x00000b6055547812 */ /* 0x040fe200078ec0ff */
[----:B------:R-:W2:Y:S01]  /*5f90*/  LDC.64 R80, c[0x0][0x8a8] ;  /* 0x00022a00ff507b82 */ /* 0x000ea20000000a00 */
[----:B------:R-:W-:Y:S01]  /*5fa0*/  UIADD3 UR5, UPT, UPT, UR43, 0x300, URZ ;  /* 0x000003002b057890 */ /* 0x000fe2000fffe0ff */
[----:B------:R-:W-:Y:S01]  /*5fb0*/  LOP3.LUT R37, R4, 0x400000, R37, 0xf8, !PT ;  /* 0x0040000004257812 */ /* 0x000fe200078ef825 */
[----:B------:R-:W-:Y:S01]  /*5fc0*/  IMAD.MOV.U32 R36, RZ, RZ, RZ ;  /* 0x000000ffff247224 */ /* 0x000fe200078e00ff */
[----:B------:R-:W-:Y:S01]  /*5fd0*/  LOP3.LUT R5, R6, 0x10, R5, 0xf8, !PT ;  /* 0x0000001006057812 */ /* 0x000fe200078ef805 */
[----:B------:R-:W-:Y:S01]  /*5fe0*/  IMAD.MOV.U32 R91, RZ, RZ, RZ ;  /* 0x000000ffff5b7224 */ /* 0x000fe200078e00ff */
[----:B------:R-:W-:Y:S01]  /*5ff0*/  LOP3.LUT R84, R84, 0x400, R7, 0xf8, !PT ;  /* 0x0000040054547812 */ /* 0x000fe200078ef807 */
[----:B------:R-:W-:Y:S01]  /*6000*/  IMAD.U32 R98, RZ, RZ, UR5 ;  /* 0x00000005ff627e24 */ /* 0x000fe2000f8e00ff */
[----:B------:R-:W-:Y:S01]  /*6010*/  LOP3.LUT P0, RZ, R85, 0x80, RZ, 0xc0, !PT ;  /* 0x0000008055ff7812 */ /* 0x000fe2000780c0ff */
[----:B------:R-:W3:Y:S01]  /*6020*/  LDS R0, [UR43+0x200] ;  /* 0x0002002bff007984 */ /* 0x000ee20008000800 */
[----:B------:R-:W-:Y:S01]  /*6030*/  LOP3.LUT R84, R84, R5, RZ, 0xfc, !PT ;  /* 0x0000000554547212 */ /* 0x000fe200078efcff */
[----:B------:R-:W-:Y:S01]  /*6040*/  IMAD.U32 R96, RZ, RZ, UR4 ;  /* 0x00000004ff607e24 */ /* 0x000fe2000f8e00ff */
[----:B------:R-:W-:Y:S01]  /*6050*/  P2R R4, PR, RZ, 0x1 ;  /* 0x00000001ff047803 */ /* 0x000fe20000000000 */
[----:B------:R-:W4:Y:S01]  /*6060*/  LDCU UR57, c[0x0][0x370] ;  /* 0x00006e00ff3977ac */ /* 0x000f220008000800 */
[----:B------:R-:W-:Y:S01]  /*6070*/  LOP3.LUT R97, R97, 0x60, RZ, 0xc0, !PT ;  /* 0x0000006061617812 */ /* 0x000fe200078ec0ff */
[----:B------:R-:W1:Y:S01]  /*6080*/  LDCU.64 UR62, c[0x0][0x348] ;  /* 0x00006900ff3e77ac */ /* 0x000e620008000a00 */
[----:B------:R-:W1:Y:S01]  /*6090*/  LDCU UR42, c[0x0][0xb0c] ;  /* 0x00016180ff2a77ac */ /* 0x000e620008000800 */
[----:B------:R-:W1:Y:S01]  /*60a0*/  LDCU UR39, c[0x0][0xb30] ;  /* 0x00016600ff2777ac */ /* 0x000e620008000800 */
[----:B------:R-:W1:Y:S01]  /*60b0*/  LDCU.64 UR46, c[0x0][0x888] ;  /* 0x00011100ff2e77ac */ /* 0x000e620008000a00 */
[----:B------:R-:W1:Y:S01]  /*60c0*/  LDCU.64 UR40, c[0x0][0xb28] ;  /* 0x00016500ff2877ac */ /* 0x000e620008000a00 */
[----:B------:R-:W1:Y:S01]  /*60d0*/  LDCU.64 UR60, c[0x0][0x890] ;  /* 0x00011200ff3c77ac */ /* 0x000e620008000a00 */
[----:B------:R-:W1:Y:S01]  /*60e0*/  LDCU.128 UR52, c[0x0][0xb10] ;  /* 0x00016200ff3477ac */ /* 0x000e620008000c00 */
[----:B------:R-:W1:Y:S02]  /*60f0*/  LDCU UR56, c[0x0][0x374] ;  /* 0x00006e80ff3877ac */ /* 0x000e640008000800 */
[----:B-1234-:R-:W-:-:S07]  /*6100*/  IMAD.IADD R37, R0, 0x1, R37 ;  /* 0x0000000100257824 */ /* 0x01efce00078e0225 */
.L_x_155:
[C---:B------:R-:W-:Y:S02]  /*6110*/  LEA R3, R91.reuse, UR43, 0x3 ;  /* 0x0000002b5b037c11 */ /* 0x040fe4000f8e18ff */
[----:B------:R-:W-:Y:S02]  /*6120*/  SHF.L.U32 R0, R94, 0x1f, RZ ;  /* 0x0000001f5e007819 */ /* 0x000fe400000006ff */
[----:B------:R-:W-:Y:S02]  /*6130*/  LEA R5, R91, UR43, 0x4 ;  /* 0x0000002b5b057c11 */ /* 0x000fe4000f8e20ff */
[----:B------:R-:W1:Y:S02]  /*6140*/  SYNCS.PHASECHK.TRANS64.TRYWAIT P0, [R3+URZ+0x150], R0 ;  /* 0x00015000030075a7 */ /* 0x000e6400080011ff */
[----:B-12---:R-:W-:Y:S05]  /*6150*/  @!P0 BRA `(.L_x_114) ;  /* 0x0000005400248947 */ /* 0x006fea0003800000 */
.L_x_226:
        /* <DEDUP_REMOVED lines=11> */
[----:B------:R-:W-:Y:S01]  /*6210*/  PLOP3.LUT P0, PT, PT, PT, UP1, 0x80, 0x8 ;  /* 0x000000000008781c */ /* 0x000fe20003f0f018 */
[----:B------:R-:W-:Y:S11]  /*6220*/  UP2UR UR44, UPR, URZ, 0x2 ;  /* 0x00000002ff2c7883 */ /* 0x000ff60008000000 */
[----:B------:R-:W-:Y:S01]  /*6230*/  @!UPT UIADD3 URZ, UPT, UPT, URZ, URZ, URZ ;  /* 0x000000fffffff290 */ /* 0x000fe2000fffe0ff */
[----:B-1----:R-:W-:Y:S02]  /*6240*/  @P0 SHF.R.U32.HI R0, RZ, 0x10, R5 ;  /* 0x00000010ff000819 */ /* 0x002fe40000011605 */
        /* <DEDUP_REMOVED lines=12> */
[----:B------:R-:W2:Y:S01]  /*6310*/  LDCU UR12, c[0x0][0xb20] ;  /* 0x00016400ff0c77ac */ /* 0x000ea20008000800 */
[----:B------:R-:W-:Y:S02]  /*6320*/  UIMAD.WIDE.U32 UR4, UR56, UR55, URZ ;  /* 0x00000037380472a5 */ /* 0x000fe4000f8e00ff */
[----:B------:R-:W-:Y:S02]  /*6330*/  UIMAD.WIDE.U32 UR6, UR57, UR52, URZ ;  /* 0x00000034390672a5 */ /* 0x000fe4000f8e00ff */
[----:B------:R-:W-:Y:S02]  /*6340*/  UISETP.NE.AND UP0, UPT, UR54, 0x1, UPT ;  /* 0x000000013600788c */ /* 0x000fe4000bf05270 */
[----:B------:R-:W-:Y:S02]  /*6350*/  UIMAD.WIDE.U32 UR8, UR37, UR55, URZ ;  /* 0x00000037250872a5 */ /* 0x000fe4000f8e00ff */
[----:B------:R-:W-:Y:S02]  /*6360*/  UIMAD.WIDE.U32 UR10, UR38, UR52, URZ ;  /* 0x00000034260a72a5 */ /* 0x000fe4000f8e00ff */
[----:B------:R-:W-:Y:S02]  /*6370*/  UISETP.NE.AND UP1, UPT, UR42, 0x1, UPT ;  /* 0x000000012a00788c */ /* 0x000fe4000bf25270 */
[----:B------:R-:W-:Y:S01]  /*6380*/  UISETP.NE.AND UP2, UPT, UR45, 0x1, UPT ;  /* 0x000000012d00788c */ /* 0x000fe2000bf45270 */
[----:B------:R-:W-:Y:S02]  /*6390*/  UMOV UR4, UR5 ;  /* 0x0000000500047c82 */ /* 0x000fe40008000000 */
[----:B--2---:R-:W-:Y:S03]  /*63a0*/  USHF.R.U32.HI UR5, URZ, UR12, UR4 ;  /* 0x0000000cff057299 */ /* 0x004fe60008011604 */
[----:B------:R-:W-:Y:S02]  /*63b0*/  UMOV UR4, UR7 ;  /* 0x0000000700047c82 */ /* 0x000fe40008000000 */
[----:B------:R-:W-:Y:S02]  /*63c0*/  USHF.R.U32.HI UR7, URZ, UR53, UR4 ;  /* 0x00000035ff077299 */ /* 0x000fe40008011604 */
[----:B------:R-:W-:Y:S02]  /*63d0*/  USEL UR4, UR56, UR5, !UP0 ;  /* 0x0000000538047287 */ /* 0x000fe4000c000000 */
[----:B------:R-:W-:Y:S01]  /*63e0*/  USEL UR7, UR57, UR7, !UP1 ;  /* 0x0000000739077287 */ /* 0x000fe2000c800000 */
[----:B------:R-:W-:Y:S01]  /*63f0*/  UMOV UR5, UR9 ;  /* 0x0000000900057c82 */ /* 0x000fe20008000000 */
[----:B------:R-:W-:Y:S02]  /*6400*/  UIMAD.WIDE.U32 UR8, UR4, UR40, URZ ;  /* 0x00000028040872a5 */ /* 0x000fe4000f8e00ff */
[----:B------:R-:W-:Y:S03]  /*6410*/  USHF.R.U32.HI UR6, URZ, UR12, UR5 ;  /* 0x0000000cff067299 */ /* 0x000fe60008011605 */
[----:B------:R-:W-:Y:S01]  /*6420*/  UMOV UR5, UR11 ;  /* 0x0000000b00057c82 */ /* 0x000fe20008000000 */
[----:B------:R-:W-:Y:S02]  /*6430*/  UIMAD.WIDE.U32 UR10, UR7, UR40, URZ ;  /* 0x00000028070a72a5 */ /* 0x000fe4000f8e00ff */
[----:B------:R-:W-:Y:S02]  /*6440*/  USHF.R.U32.HI UR12, URZ, UR53, UR5 ;  /* 0x00000035ff0c7299 */ /* 0x000fe40008011605 */
[----:B------:R-:W-:Y:S01]  /*6450*/  USEL UR6, UR37, UR6, !UP0 ;  /* 0x0000000625067287 */ /* 0x000fe2000c000000 */
[----:B------:R-:W-:Y:S02]  /*6460*/  UMOV UR5, UR9 ;  /* 0x0000000900057c82 */ /* 0x000fe40008000000 */
[----:B------:R-:W-:Y:S01]  /*6470*/  UMOV UR10, UR11 ;  /* 0x0000000b000a7c82 */ /* 0x000fe20008000000 */
[----:B------:R-:W-:Y:S02]  /*6480*/  @UP2 USHF.R.U32.HI UR4, URZ, UR41, UR5 ;  /* 0x00000029ff042299 */ /* 0x000fe40008011605 */
[----:B------:R-:W-:Y:S02]  /*6490*/  @UP2 USHF.R.U32.HI UR7, URZ, UR41, UR10 ;  /* 0x00000029ff072299 */ /* 0x000fe4000801160a */
[----:B------:R-:W-:Y:S02]  /*64a0*/  UIMAD UR4, UR45, UR4, URZ ;  /* 0x000000042d0472a4 */ /* 0x000fe4000f8e02ff */
        /* <DEDUP_REMOVED lines=8> */
[----:B------:R-:W-:Y:S02]  /*6530*/  USEL UR11, UR6, UR4, !UP2 ;  /* 0x00000004060b7287 */ /* 0x000fe4000d000000 */
[----:B------:R-:W-:Y:S02]  /*6540*/  UIADD3 UR8, UPT, UPT, -UR5, URZ, URZ ;  /* 0x000000ff05087290 */ /* 0x000fe4000fffe1ff */
[----:B------:R-:W-:Y:S01]  /*6550*/  UIADD3 UR10, UPT, UPT, -UR11, URZ, URZ ;  /* 0x000000ff0b0a7290 */ /* 0x000fe2000fffe1ff */
[----:B------:R-:W-:Y:S01]  /*6560*/  @!UP0 UMOV UR4, UR9 ;  /* 0x0000000900048c82 */ /* 0x000fe20008000000 */
[----:B------:R-:W-:Y:S02]  /*6570*/  UIADD3 UR9, UPT, UPT, -UR6, URZ, URZ ;  /* 0x000000ff06097290 */ /* 0x000fe4000fffe1ff */
[----:B------:R-:W-:Y:S02]  /*6580*/  @!UP0 USHF.R.U32.HI UR4, URZ, UR41, UR4 ;  /* 0x00000029ff048299 */ /* 0x000fe40008011604 */
[----:B------:R-:W-:Y:S02]  /*6590*/  UIMAD UR10, UR45, UR10, UR6 ;  /* 0x0000000a2d0a72a4 */ /* 0x000fe4000f8e0206 */
[----:B------:R-:W-:Y:S04]  /*65a0*/  @!UP0 USEL UR4, UR5, UR4, !UP2 ;  /* 0x0000000405048287 */ /* 0x000fe8000d000000 */
[----:B------:R-:W-:Y:S02]  /*65b0*/  @!UP0 UIMAD UR10, UR7, UR10, UR4 ;  /* 0x0000000a070a82a4 */ /* 0x000fe4000f8e0204 */
[----:B------:R-:W-:Y:S02]  /*65c0*/  @!UP0 UIADD3 UR11, UPT, UPT, UR11, -UR4, URZ ;  /* 0x800000040b0b8290 */ /* 0x000fe4000fffe0ff */
[----:B------:R-:W-:Y:S02]  /*65d0*/  UIMAD UR7, UR42, UR8, UR38 ;  /* 0x000000082a0772a4 */ /* 0x000fe4000f8e0226 */
[----:B------:R-:W-:Y:S02]  /*65e0*/  @!UP0 UIMAD UR6, UR11, UR45, UR5 ;  /* 0x0000002d0b0682a4 */ /* 0x000fe4000f8e0205 */
[----:B------:R-:W-:Y:S01]  /*65f0*/  UIMAD UR4, UR54, UR9, UR37 ;  /* 0x00000009360472a4 */ /* 0x000fe2000f8e0225 */
[----:B------:R-:W-:Y:S02]  /*6600*/  @!UP0 UMOV UR5, UR10 ;  /* 0x0000000a00058c82 */ /* 0x000fe40008000000 */
[----:B------:R-:W-:Y:S02]  /*6610*/  UIMAD UR38, UR5, UR42, UR7 ;  /* 0x0000002a052672a4 */ /* 0x000fe4000f8e0207 */
[----:B------:R-:W-:Y:S11]  /*6620*/  UIMAD UR37, UR6, UR54, UR4 ;  /* 0x00000036062572a4 */ /* 0x000ff6000f8e0204 */
[----:B------:R-:W-:Y:S01]  /*6630*/  @!UPT UIADD3 URZ, UPT, UPT, URZ, URZ, URZ ;  /* 0x000000fffffff290 */ /* 0x000fe2000fffe0ff */
.L_x_115:
[----:B------:R-:W-:Y:S01]  /*6640*/  UISETP.NE.AND UP0, UPT, UR39, 0x1, UPT ;  /* 0x000000012700788c */ /* 0x000fe2000bf05270 */
[----:B------:R-:W-:Y:S01]  /*6650*/  IADD3 R91, PT, PT, R91, 0x1, RZ ;  /* 0x000000015b5b7810 */ /* 0x000fe20007ffe0ff */
[----:B------:R-:W-:Y:S02]  /*6660*/  UIADD3 UR11, UPT, UPT, UR43, 0x300, URZ ;  /* 0x000003002b0b7890 */ /* 0x000fe4000fffe0ff */
[----:B------:R-:W-:Y:S02]  /*6670*/  USHF.L.U32 UR50, UR20, 0x6, URZ ;  /* 0x0000000614327899 */ /* 0x000fe400080006ff */
[----:B------:R-:W-:Y:S05]  /*6680*/  USHF.L.U32 UR49, UR32, 0x8, URZ ;  /* 0x0000000820317899 */ /* 0x000fea00080006ff */
[----:B------:R-:W2:Y:S01]  /*6690*/  @!UP0 LDCU.128 UR12, c[0x0][0xb10] ;  /* 0x00016200ff0c87ac */ /* 0x000ea20008000c00 */
[----:B------:R-:W3:Y:S01]  /*66a0*/  @!UP0 LDCU UR5, c[0x0][0xb0c] ;  /* 0x00016180ff0587ac */ /* 0x000ee20008000800 */
[----:B------:R-:W4:Y:S01]  /*66b0*/  @!UP0 LDCU UR10, c[0x0][0xb20] ;  /* 0x00016400ff0a87ac */ /* 0x000f220008000800 */
[----:B--2---:R-:W-:Y:S02]  /*66c0*/  UIMAD.WIDE.U32 UR8, UR38, UR12, URZ ;  /* 0x0000000c260872a5 */ /* 0x004fe4000f8e00ff */
[----:B------:R-:W-:Y:S02]  /*66d0*/  UIMAD.WIDE.U32 UR6, UR37, UR15, URZ ;  /* 0x0000000f250672a5 */ /* 0x000fe4000f8e00ff */
[----:B------:R-:W-:Y:S03]  /*66e0*/  @!UP0 UISETP.NE.AND UP1, UPT, UR14, 0x1, UPT ;  /* 0x000000010e00888c */ /* 0x000fe6000bf25270 */
[----:B------:R-:W-:Y:S01]  /*66f0*/  @!UP0 UMOV UR4, UR9 ;  /* 0x0000000900048c82 */ /* 0x000fe20008000000 */
[----:B---3--:R-:W-:Y:S02]  /*6700*/  @!UP0 UISETP.NE.AND UP2, UPT, UR5, 0x1, UPT ;  /* 0x000000010500888c */ /* 0x008fe4000bf45270 */
[----:B------:R-:W-:Y:S01]  /*6710*/  @!UP0 USHF.R.U32.HI UR4, URZ, UR13, UR4 ;  /* 0x0000000dff048299 */ /* 0x000fe20008011604 */
[----:B------:R-:W-:Y:S02]  /*6720*/  @!UP0 UMOV UR6, UR7 ;  /* 0x0000000700068c82 */ /* 0x000fe40008000000 */
[----:B----4-:R-:W-:Y:S02]  /*6730*/  @!UP0 USHF.R.U32.HI UR6, URZ, UR10, UR6 ;  /* 0x0000000aff068299 */ /* 0x010fe40008011606 */
[----:B------:R-:W-:Y:S02]  /*6740*/  @!UP0 USEL UR7, UR38, UR4, !UP2 ;  /* 0x0000000426078287 */ /* 0x000fe4000d000000 */
[----:B------:R-:W-:Y:S04]  /*6750*/  @!UP0 USEL UR6, UR37, UR6, !UP1 ;  /* 0x0000000625068287 */ /* 0x000fe8000c800000 */
[----:B------:R-:W-:Y:S02]  /*6760*/  @!UP0 UIADD3 UR4, UPT, UPT, -UR7, UR6, URZ ;  /* 0x0000000607048290 */ /* 0x000fe4000fffe1ff */
[----:B------:R-:W-:Y:S02]  /*6770*/  @!UP0 UIADD3 UR6, UPT, UPT, UR7, -UR6, URZ ;  /* 0x8000000607068290 */ /* 0x000fe4000fffe0ff */
[----:B------:R-:W-:Y:S02]  /*6780*/  @!UP0 UIMAD UR38, UR4, UR5, UR38 ;  /* 0x00000005042682a4 */ /* 0x000fe4000f8e0226 */
[----:B------:R-:W-:Y:S02]  /*6790*/  @!UP0 UIMAD UR37, UR6, UR14, UR37 ;  /* 0x0000000e062582a4 */ /* 0x000fe4000f8e0225 */
[----:B------:R-:W-:Y:S09]  /*67a0*/  ULOP3.LUT UP0, URZ, UR11, 0x90, URZ, 0xc0, !UPT ;  /* 0x000000900bff7892 */ /* 0x000ff2000f80c0ff */
[----:B------:R-:W-:Y:S05]  /*67b0*/  BRA.U !UP0, `(.L_x_116) ;  /* 0x0000000108407547 */ /* 0x000fea000b800000 */
[----:B------:R-:W2:Y:S01]  /*67c0*/  LDCU.64 UR8, c[0x4][0x88] ;  /* 0x01001100ff0877ac */ /* 0x000ea20008000a00 */
[----:B------:R-:W-:Y:S01]  /*67d0*/  MOV R3, 0x0 ;  /* 0x0000000000037802 */ /* 0x000fe20000000f00 */
[----:B------:R-:W-:Y:S02]  /*67e0*/  HFMA2 R12, -RZ, RZ, 0, 5.9604644775390625e-08 ;  /* 0x00000001ff0c7431 */ /* 0x000fe400000001ff */
[----:B------:R-:W-:Y:S02]  /*67f0*/  IMAD.MOV.U32 R8, RZ, RZ, 0x70 ;  /* 0x00000070ff087424 */ /* 0x000fe400078e00ff */
[----:B------:R-:W-:Y:S01]  /*6800*/  IMAD.MOV.U32 R13, RZ, RZ, RZ ;  /* 0x000000ffff0d7224 */ /* 0x000fe200078e00ff */
[----:B------:R-:W3:Y:S01]  /*6810*/  LDCU.64 UR6, c[0x4][0x90] ;  /* 0x01001200ff0677ac */ /* 0x000ee20008000a00 */
[----:B------:R-:W4:Y:S01]  /*6820*/  LDC.64 R2, c[0x4][R3] ;  /* 0x0100000003027b82 */ /* 0x000f220000000a00 */
[----:B------:R-:W1:Y:S01]  /*6830*/  LDCU.64 UR4, c[0x4][0x8] ;  /* 0x01000100ff0477ac */ /* 0x000e620008000a00 */
[----:B--2---:R-:W-:Y:S01]  /*6840*/  MOV R5, UR9 ;  /* 0x0000000900057c02 */ /* 0x004fe20008000f00 */
[----:B------:R-:W-:Y:S01]  /*6850*/  IMAD.U32 R4, RZ, RZ, UR8 ;  /* 0x00000008ff047e24 */ /* 0x000fe2000f8e00ff */
[----:B---3--:R-:W-:Y:S01]  /*6860*/  MOV R7, UR7 ;  /* 0x0000000700077c02 */ /* 0x008fe20008000f00 */
[----:B------:R-:W-:Y:S01]  /*6870*/  IMAD.U32 R6, RZ, RZ, UR6 ;  /* 0x00000006ff067e24 */ /* 0x000fe2000f8e00ff */
[----:B-1----:R-:W-:Y:S01]  /*6880*/  MOV R11, UR5 ;  /* 0x00000005000b7c02 */ /* 0x002fe20008000f00 */
[----:B------:R-:W-:Y:S02]  /*6890*/  IMAD.U32 R10, RZ, RZ, UR4 ;  /* 0x00000004ff0a7e24 */ /* 0x000fe4000f8e00ff */
[----:B------:R-:W-:Y:S07]  /*68a0*/  LEPC R20, `(.L_x_116) ;  /* 0x000000001014794e */ /* 0x000fee0000000000 */
[----:B----45:R-:W-:Y:S05]  /*68b0*/  CALL.ABS.NOINC R2 ;  /* 0x0000000002007343 */ /* 0x030fea0003c00000 */
.L_x_116:
[----:B------:R-:W-:Y:S01]  /*68c0*/  LOP3.LUT P0, RZ, R96, 0x90, RZ, 0xc0, !PT ;  /* 0x0000009060ff7812 */ /* 0x000fe2000780c0ff */
[----:B------:R-:W-:Y:S11]  /*68d0*/  BSSY.RECONVERGENT B6, `(.L_x_117) ;  /* 0x0000013000067945 */ /* 0x000ff60003800200 */
[----:B------:R-:W-:Y:S01]  /*68e0*/  @!UPT UIADD3 URZ, UPT, UPT, URZ, URZ, URZ ;  /* 0x000000fffffff290 */ /* 0x000fe2000fffe0ff */
[----:B------:R-:W-:Y:S05]  /*68f0*/  @!P0 BRA `(.L_x_118) ;  /* 0x0000000000408947 */ /* 0x000fea0003800000 */
        /* <DEDUP_REMOVED lines=16> */
.L_x_118:
[----:B------:R-:W-:Y:S05]  /*6a00*/  BSYNC.RECONVERGENT B6 ;  /* 0x0000000000067941 */ /* 0x000fea0003800200 */
.L_x_117:
[----:B------:R-:W-:Y:S01]  /*6a10*/  R2UR UR4, R89 ;  /* 0x00000000590472ca */ /* 0x000fe200000e0000 */
[----:B------:R-:W-:Y:S01]  /*6a20*/  UISETP.NE.U32.AND UP0, UPT, UR60, URZ, UPT ;  /* 0x000000ff3c00728c */ /* 0x000fe2000bf05070 */
[----:B------:R-:W-:Y:S02]  /*6a30*/  ISETP.NE.U32.AND P4, PT, R82, RZ, PT ;  /* 0x000000ff5200720c */ /* 0x000fe40003f85070 */
[----:B------:R-:W-:Y:S01]  /*6a40*/  ISETP.NE.U32.AND P2, PT, RZ, UR46, PT ;  /* 0x0000002eff007c0c */ /* 0x000fe2000bf45070 */
[----:B------:R-:W-:Y:S01]  /*6a50*/  UISETP.NE.AND.EX UP1, UPT, UR61, URZ, UPT, UP0 ;  /* 0x000000ff3d00728c */ /* 0x000fe2000bf25300 */
[----:B------:R-:W-:Y:S01]  /*6a60*/  ISETP.NE.AND.EX P4, PT, R83, RZ, PT, P4 ;  /* 0x000000ff5300720c */ /* 0x000fe20003f85340 */
[----:B------:R-:W-:Y:S01]  /*6a70*/  UPLOP3.LUT UP0, UPT, UPT, UPT, UPT, 0x40, 0x4 ;  /* 0x000000000004789c */ /* 0x000fe20003f0e870 */
[----:B------:R-:W-:Y:S05]  /*6a80*/  ISETP.NE.AND.EX P2, PT, RZ, UR47, PT, P2 ;  /* 0x0000002fff007c0c */ /* 0x000fea000bf45320 */
[----:B------:R-:W-:Y:S06]  /*6a90*/  UISETP.NE.AND UP2, UPT, UR4, URZ, UPT ;  /* 0x000000ff0400728c */ /* 0x000fec000bf45270 */
[----:B------:R-:W-:Y:S05]  /*6aa0*/  PLOP3.LUT P1, PT, PT, PT, UP2, 0x80, 0x8 ;  /* 0x000000000008781c */ /* 0x000fea0003f2f028 */
[----:B------:R-:W-:Y:S06]  /*6ab0*/  @UP2 UPLOP3.LUT UP0, UPT, UPT, UPT, UP1, 0x80, 0x8 ;  /* 0x000000000008289c */ /* 0x000fec0003f0f010 */
[----:B------:R-:W-:Y:S01]  /*6ac0*/  PLOP3.LUT P0, PT, PT, PT, UP0, 0x80, 0x8 ;  /* 0x000000000008781c */ /* 0x000fe20003f0f008 */
[----:B------:R-:W-:Y:S01]  /*6ad0*/  @!UPT UIADD3 URZ, UPT, UPT, URZ, URZ, URZ ;  /* 0x000000fffffff290 */ /* 0x000fe2000fffe0ff */
[----:B------:R-:W-:Y:S11]  /*6ae0*/  BRA.U !UP1, `(.L_x_119) ;  /* 0x00000001093c7547 */ /* 0x000ff6000b800000 */
[----:B------:R-:W-:Y:S01]  /*6af0*/  UISETP.NE.U32.AND UP0, UPT, UR46, URZ, UPT ;  /* 0x000000ff2e00728c */ /* 0x000fe2000bf05070 */
[----:B-1----:R-:W-:Y:S01]  /*6b00*/  HFMA2 R0, -RZ, RZ, 0, 5.9604644775390625e-08 ;  /* 0x00000001ff007431 */ /* 0x002fe200000001ff */
[----:B------:R-:W1:Y:S01]  /*6b10*/  LDCU.64 UR8, c[0x0][0x358] ;  /* 0x00006b00ff0877ac */ /* 0x000e620008000a00 */
[----:B------:R-:W-:Y:S01]  /*6b20*/  IMAD.MOV.U32 R86, RZ, RZ, 0x1 ;  /* 0x00000001ff567424 */ /* 0x000fe200078e00ff */
[----:B------:R-:W-:Y:S06]  /*6b30*/  UISETP.NE.AND.EX UP0, UPT, UR47, URZ, UPT, UP0 ;  /* 0x000000ff2f00728c */ /* 0x000fec000bf05300 */
[----:B------:R-:W-:Y:S05]  /*6b40*/  PLOP3.LUT P3, PT, PT, PT, UP0, 0x80, 0x8 ;  /* 0x000000000008781c */ /* 0x000fea0003f6f008 */
[----:B------:R-:W2:Y:S01]  /*6b50*/  @UP0 LDCU.64 UR4, c[0x0][0x888] ;  /* 0x00011100ff0407ac */ /* 0x000ea20008000a00 */
[----:B------:R-:W-:Y:S07]  /*6b60*/  @UP0 UIMAD UR6, UR36, UR60, URZ ;  /* 0x0000003c240602a4 */ /* 0x000fee000f8e02ff */
[----:B------:R-:W-:Y:S01]  /*6b70*/  @!P3 PRMT R86, R0, 0x7610, R86 ;  /* 0x000076100056b816 */ /* 0x000fe20000000056 */
[----:B--2---:R-:W-:Y:S06]  /*6b80*/  @UP0 UIMAD.WIDE UR4, UR6, 0x4, UR4 ;  /* 0x00000004060408a5 */ /* 0x004fec000f8e0204 */
[----:B------:R-:W-:Y:S01]  /*6b90*/  IMAD.U32 R2, RZ, RZ, UR4 ;  /* 0x00000004ff027e24 */ /* 0x000fe2000f8e00ff */
[----:B------:R-:W-:Y:S04]  /*6ba0*/  MOV R3, UR5 ;  /* 0x0000000500037c02 */ /* 0x000fe80008000f00 */
[----:B------:R-:W2:Y:S01]  /*6bb0*/  @!UP0 LDCU UR4, c[0x0][0x880] ;  /* 0x00011000ff0487ac */ /* 0x000ea20008000800 */
[----:B-1---5:R3:W5:Y:S02]  /*6bc0*/  @P3 LDG.E R41, desc[UR8][R2.64] ;  /* 0x0000000802293981 */ /* 0x022764000c1e1900 */
[----:B--23--:R-:W-:Y:S02]  /*6bd0*/  @!P3 IMAD.U32 R41, RZ, RZ, UR4 ;  /* 0x00000004ff29be24 */ /* 0x00cfe4000f8e00ff */
.L_x_119:
[----:B------:R-:W-:Y:S05]  /*6be0*/  @!P4 BRA `(.L_x_120) ;  /* 0x000000000024c947 */ /* 0x000fea0003800000 */
[----:B------:R-:W-:Y:S01]  /*6bf0*/  ISETP.NE.U32.AND P3, PT, R80, RZ, PT ;  /* 0x000000ff5000720c */ /* 0x000fe20003f65070 */
[----:B------:R-:W2:Y:S03]  /*6c00*/  LDCU.64 UR4, c[0x0][0x358] ;  /* 0x00006b00ff0477ac */ /* 0x000ea60008000a00 */
[----:B------:R-:W-:Y:S11]  /*6c10*/  ISETP.NE.AND.EX P3, PT, R81, RZ, PT, P3 ;  /* 0x000000ff5100720c */ /* 0x000ff60003f65330 */
[----:B------:R-:W-:Y:S02]  /*6c20*/  @!UPT UIADD3 URZ, UPT, UPT, URZ, URZ, URZ ;  /* 0x000000fffffff290 */ /* 0x000fe4000fffe0ff */
[----:B------:R-:W3:Y:S01]  /*6c30*/  @P3 LDC.64 R2, c[0x0][0x8a8] ;  /* 0x00022a00ff023b82 */ /* 0x000ee20000000a00 */
[----:B-1----:R-:W-:Y:S04]  /*6c40*/  @P3 IMAD R0, R82, UR36, RZ ;  /* 0x0000002452003c24 */ /* 0x002fe8000f8e02ff */
[----:B---3--:R-:W-:Y:S05]  /*6c50*/  @P3 IMAD.WIDE R2, R0, 0x4, R2 ;  /* 0x0000000400023825 */ /* 0x008fea00078e0202 */
[----:B--2--5:R2:W5:Y:S02]  /*6c60*/  @P3 LDG.E R38, desc[UR4][R2.64] ;  /* 0x0000000402263981 */ /* 0x024564000c1e1900 */
[----:B--2---:R-:W3:Y:S02]  /*6c70*/  @!P3 LDC R38, c[0x0][0x8a0] ;  /* 0x00022800ff26bb82 */ /* 0x004ee40000000800 */
.L_x_120:
[----:B-----5:R-:W-:Y:S01]  /*6c80*/  FSETP.NEU.AND P4, PT, R41, RZ, PT ;  /* 0x000000ff2900720b */ /* 0x020fe20003f8d000 */
[----:B------:R-:W-:Y:S01]  /*6c90*/  BSSY B1, `(.L_x_121) ;  /* 0x0000041000017945 */ /* 0x000fe20003800000 */
[----:B------:R-:W-:Y:S01]  /*6ca0*/  SEL R3, RZ, 0xffffffff, P2 ;  /* 0xffffffffff037807 */ /* 0x000fe20001000000 */
[----:B------:R-:W-:Y:S01]  /*6cb0*/  IMAD.MOV.U32 R71, RZ, RZ, 0x1 ;  /* 0x00000001ff477424 */ /* 0x000fe200078e00ff */
[----:B------:R-:W-:Y:S01]  /*6cc0*/  LOP3.LUT P3, RZ, R86, 0xff, RZ, 0xc0, !PT ;  /* 0x000000ff56ff7812 */ /* 0x000fe2000786c0ff */
[C---:B------:R-:W-:Y:S01]  /*6cd0*/  IMAD R39, R36.reuse, 0x80, R37 ;  /* 0x0000008024277824 */ /* 0x040fe200078e0225 */
[----:B-1----:R-:W-:Y:S02]  /*6ce0*/  @P1 SEL R0, RZ, 0xffffffff, P4 ;  /* 0xffffffffff001807 */ /* 0x002fe40002000000 */
[----:B------:R-:W-:Y:S02]  /*6cf0*/  CS2R R78, SRZ ;  /* 0x00000000004e7805 */ /* 0x000fe4000001ff00 */
[----:B------:R-:W-:Y:S02]  /*6d00*/  LEA R5, R93, UR43, 0x3 ;  /* 0x0000002b5d057c11 */ /* 0x000fe4000f8e18ff */
[----:B------:R-:W-:Y:S02]  /*6d10*/  CS2R R76, SRZ ;  /* 0x00000000004c7805 */ /* 0x000fe4000001ff00 */
[----:B------:R-:W-:Y:S02]  /*6d20*/  @P0 SEL R0, R3, R0, !P3 ;  /* 0x0000000003000207 */ /* 0x000fe40005800000 */
[----:B------:R-:W-:Y:S02]  /*6d30*/  CS2R R74, SRZ ;  /* 0x00000000004a7805 */ /* 0x000fe4000001ff00 */
[----:B------:R-:W-:Y:S02]  /*6d40*/  LEA R90, R36, UR43, 0x3 ;  /* 0x0000002b245a7c11 */ /* 0x000fe4000f8e18ff */
[----:B------:R-:W-:Y:S02]  /*6d50*/  CS2R R72, SRZ ;  /* 0x0000000000487805 */ /* 0x000fe4000001ff00 */
[----:B------:R-:W-:Y:S02]  /*6d60*/  @P1 LOP3.LUT R0, R0, 0x1, RZ, 0xc0, !PT ;  /* 0x0000000100001812 */ /* 0x000fe400078ec0ff */
[----:B------:R-:W-:Y:S02]  /*6d70*/  SHF.L.U32 R7, R95, 0x1f, RZ ;  /* 0x0000001f5f077819 */ /* 0x000fe400000006ff */
[----:B------:R-:W-:Y:S02]  /*6d80*/  ISETP.NE.U32.OR P6, PT, R0, 0x1, !P1 ;  /* 0x000000010000780c */ /* 0x000fe40004fc5470 */
[----:B------:R-:W-:Y:S02]  /*6d90*/  PLOP3.LUT P2, PT, PT, PT, UP1, 0x80, 0x8 ;  /* 0x000000000008781c */ /* 0x000fe40003f4f018 */
[----:B------:R-:W-:Y:S02]  /*6da0*/  SEL R0, RZ, 0xffffffff, P4 ;  /* 0xffffffffff007807 */ /* 0x000fe40002000000 */
[----:B------:R-:W-:Y:S07]  /*6db0*/  P2R R102, PR, RZ, 0x40 ;  /* 0x00000040ff667803 */ /* 0x000fee0000000000 */
[----:B------:R-:W-:Y:S02]  /*6dc0*/  @P6 SHF.L.U32 R2, R92, 0x1f, RZ ;  /* 0x0000001f5c026819 */ /* 0x000fe400000006ff */
[----:B------:R-:W-:Y:S02]  /*6dd0*/  @P2 SEL R0, R3, R0, !P3 ;  /* 0x0000000003002207 */ /* 0x000fe40005800000 */
[----:B------:R-:W1:Y:S02]  /*6de0*/  @P6 SYNCS.PHASECHK.TRANS64.TRYWAIT P1, [R5+URZ+0x100], R2 ;  /* 0x00010002050065a7 */ /* 0x000e6400080211ff */
[----:B------:R-:W-:Y:S04]  /*6df0*/  LOP3.LUT R0, R0, 0x1, RZ, 0xc0, !PT ;  /* 0x0000000100007812 */ /* 0x000fe800078ec0ff */
[----:B------:R-:W-:Y:S04]  /*6e00*/  ISETP.NE.U32.AND P5, PT, R0, 0x1, PT ;  /* 0x000000010000780c */ /* 0x000fe80003fa5070 */
[----:B------:R-:W-:Y:S01]  /*6e10*/  P2R R100, PR, RZ, 0x20 ;  /* 0x00000020ff647803 */ /* 0x000fe20000000000 */
[----:B------:R2:W4:Y:S01]  /*6e20*/  SYNCS.PHASECHK.TRANS64.TRYWAIT P0, [R90+URZ+0x170], R7 ;  /* 0x000170075a0075a7 */ /* 0x00052200080011ff */
[----:B-1----:R-:W-:Y:S01]  /*6e30*/  @P6 SEL R71, RZ, 0x1, !P1 ;  /* 0x00000001ff476807 */ /* 0x002fe20004800000 */
[----:B--2---:R-:W-:Y:S06]  /*6e40*/  @!P6 BRA `(.L_x_122) ;  /* 0x000000000094e947 */ /* 0x004fec0003800000 */
[----:B------:R-:W-:Y:S01]  /*6e50*/  @P5 IMAD R4, R93, 0x1000, R84 ;  /* 0x000010005d045824 */ /* 0x000fe200078e0254 */
[----:B------:R-:W-:Y:S01]  /*6e60*/  LOP3.LUT P6, RZ, R85, 0x80, RZ, 0xc0, !PT ;  /* 0x0000008055ff7812 */ /* 0x000fe200078cc0ff */
[----:B------:R-:W1:Y:S01]  /*6e70*/  S2R R0, SR_CgaCtaId ;  /* 0x0000000000007919 */ /* 0x000e620000008800 */
[----:B------:R-:W-:Y:S01]  /*6e80*/  ISETP.NE.AND P2, PT, R71, RZ, PT ;  /* 0x000000ff4700720c */ /* 0x000fe20003f45270 */
[----:B------:R-:W-:Y:S01]  /*6e90*/  @P5 VIADD R3, R4, UR43 ;  /* 0x0000002b04035c36 */ /* 0x000fe20008000000 */
[----:B------:R-:W-:Y:S01]  /*6ea0*/  PLOP3.LUT P1, PT, PT, PT, PT, 0x8, 0x80 ;  /* 0x000000000080781c */ /* 0x000fe20003f2e170 */
[----:B------:R-:W-:Y:S01]  /*6eb0*/  BSSY B0, `(.L_x_123) ;  /* 0x000000d000007945 */ /* 0x000fe20003800000 */
[----:B------:R-:W-:Y:S01]  /*6ec0*/  @P5 PLOP3.LUT P1, PT, P6, PT, PT, 0x80, 0x8 ;  /* 0x000000000008581c */ /* 0x000fe2000372f070 */
[C---:B------:R-:W-:Y:S01]  /*6ed0*/  @P5 VIADD R2, R3.reuse, 0x300 ;  /* 0x0000030003025836 */ /* 0x040fe20000000000 */
[----:B------:R-:W-:Y:S01]  /*6ee0*/  CS2R R74, SRZ ;  /* 0x00000000004a7805 */ /* 0x000fe2000001ff00 */
[----:B------:R-:W-:Y:S01]  /*6ef0*/  @P5 VIADD R3, R3, 0x310 ;  /* 0x0000031003035836 */ /* 0x000fe20000000000 */
[----:B------:R-:W-:Y:S02]  /*6f00*/  CS2R R72, SRZ ;  /* 0x0000000000487805 */ /* 0x000fe4000001ff00 */
[----:B------:R-:W-:Y:S02]  /*6f10*/  CS2R R78, SRZ ;  /* 0x00000000004e7805 */ /* 0x000fe4000001ff00 */
[----:B------:R-:W-:Y:S05]  /*6f20*/  CS2R R76, SRZ ;  /* 0x00000000004c7805 */ /* 0x000fea000001ff00 */
[----:B------:R-:W-:Y:S01]  /*6f30*/  @P1 VIADD R3, R2, 0xfffffff0 ;  /* 0xfffffff002031836 */ /* 0x000fe20000000000 */
[----:B------:R-:W-:Y:S06]  /*6f40*/  @P2 BRA `(.L_x_124) ;  /* 0x00000000000c2947 */ /* 0x000fec0003800000 */
[----:B------:R-:W-:Y:S04]  /*6f50*/  SHF.L.U32 R2, R92, 0x1f, RZ ;  /* 0x0000001f5c027819 */ /* 0x000fe800000006ff */
[----:B------:R-:W2:Y:S02]  /*6f60*/  SYNCS.PHASECHK.TRANS64.TRYWAIT P1, [R5+URZ+0x100], R2 ;  /* 0x00010002050075a7 */ /* 0x000ea400080211ff */
[----:B--2---:R-:W-:Y:S05]  /*6f70*/  @!P1 BRA `(.L_x_125) ;  /* 0x0000004400b09947 */ /* 0x004fea0003800000 */
.L_x_124:
[----:B------:R-:W-:Y:S05]  /*6f80*/  BSYNC B0 ;  /* 0x0000000000007941 */ /* 0x000fea0003800000 */
.L_x_123:
[----:B------:R-:W-:Y:S01]  /*6f90*/  ISETP.NE.AND P1, PT, R100, RZ, PT ;  /* 0x000000ff6400720c */ /* 0x000fe20003f25270 */
[----:B--2---:R-:W-:Y:S02]  /*6fa0*/  VIADD R5, R5, 0x120 ;  /* 0x0000012005057836 */ /* 0x004fe40000000000 */
[----:B------:R-:W-:Y:S03]  /*6fb0*/  VIADD R93, R93, 0x1 ;  /* 0x000000015d5d7836 */ /* 0x000fe60000000000 */
[----:B-1----:R-:W-:Y:S07]  /*6fc0*/  PRMT R0, R0, 0x654, R5 ;  /* 0x0000065400007816 */ /* 0x002fee0000000005 */
[----:B------:R1:W2:Y:S04]  /*6fd0*/  @P1 LDS.128 R72, [R4+UR43+0x300] ;  /* 0x0003002b04481984 */ /* 0x0002a80008000c00 */
[----:B------:R1:W1:Y:S01]  /*6fe0*/  @P1 LDS.128 R76, [R3] ;  /* 0x00000000034c1984 */ /* 0x0002620000000c00 */
[C---:B------:R-:W-:Y:S01]  /*6ff0*/  ISETP.NE.AND P1, PT, R93.reuse, 0x4, PT ;  /* 0x000000045d00780c */ /* 0x040fe20003f25270 */
[----:B------:R-:W-:Y:S01]  /*7000*/  @!PT LDS RZ, [RZ] ;  /* 0x00000000fffff984 */ /* 0x000fe20000000800 */
[----:B------:R-:W-:Y:S01]  /*7010*/  @!PT LDS RZ, [RZ] ;  /* 0x00000000fffff984 */ /* 0x000fe20000000800 */
[----:B------:R-:W-:Y:S01]  /*7020*/  @!PT LDS RZ, [RZ] ;  /* 0x00000000fffff984 */ /* 0x000fe20000000800 */
[----:B------:R-:W-:Y:S01]  /*7030*/  @!PT LDS RZ, [RZ] ;  /* 0x00000000fffff984 */ /* 0x000fe20000000800 */
[----:B------:R5:W-:Y:S06]  /*7040*/  MEMBAR.ALL.CTA ;  /* 0x0000000000007992 */ /* 0x000bec0000008000 */
[----:B-----5:R-:W5:Y:S01]  /*7050*/  FENCE.VIEW.ASYNC.S ;  /* 0x00000000000073c6 */ /* 0x020f620000000000 */
[----:B------:R-:W-:Y:S02]  /*7060*/  SEL R5, RZ, 0x1, P1 ;  /* 0x00000001ff057807 */ /* 0x000fe40000800000 */
[----:B------:R-:W-:Y:S02]  /*7070*/  SEL R93, R93, RZ, P1 ;  /* 0x000000ff5d5d7207 */ /* 0x000fe40000800000 */
[----:B------:R-:W-:Y:S01]  /*7080*/  LOP3.LUT R92, R92, R5, RZ, 0x3c, !PT ;  /* 0x000000055c5c7212 */ /* 0x000fe200078e3cff */
[----:B-----5:R1:W-:Y:S06]  /*7090*/  SYNCS.ARRIVE.TRANS64.RED.A1T0 RZ, [R0+URZ], RZ ;  /* 0x000000ff00ff79a7 */ /* 0x0203ec00081004ff */
.L_x_122:
[----:B------:R-:W-:Y:S05]  /*70a0*/  BSYNC B1 ;  /* 0x0000000000017941 */ /* 0x000fea0003800000 */
.L_x_121:
[----:B-1----:R-:W-:Y:S04]  /*70b0*/  SHF.R.U32.HI R0, RZ, 0x15, R39 ;  /* 0x00000015ff007819 */ /* 0x002fe80000011627 */
[----:B------:R-:W-:Y:S01]  /*70c0*/  LOP3.LUT P1, RZ, R0, 0x3, R87, 0x48, !PT ;  /* 0x0000000300ff7812 */ /* 0x000fe20007824857 */
[----:B------:R-:W-:Y:S01]  /*70d0*/  @!UPT UIADD3 URZ, UPT, UPT, URZ, URZ, URZ ;  /* 0x000000fffffff290 */ /* 0x000fe2000fffe0ff */
[----:B----4-:R-:W-:Y:S11]  /*70e0*/  @P0 BRA `(.L_x_126) ;  /* 0x0000000000080947 */ /* 0x010ff60003800000 */
[----:B------:R-:W1:Y:S02]  /*70f0*/  SYNCS.PHASECHK.TRANS64.TRYWAIT P0, [R90+URZ+0x170], R7 ;  /* 0x000170075a0075a7 */ /* 0x000e6400080011ff */
[----:B-1----:R-:W-:Y:S05]  /*7100*/  @!P0 BRA `(.L_x_127) ;  /* 0x0000004400608947 */ /* 0x002fea0003800000 */
.L_x_126:
[----:B------:R-:W-:Y:S05]  /*7110*/  @!P1 BRA `(.L_x_128) ;  /* 0x0000000000409947 */ /* 0x000fea0003800000 */
[----:B------:R-:W4:Y:S01]  /*7120*/  LDCU.64 UR8, c[0x4][0x78] ;  /* 0x01000f00ff0877ac */ /* 0x000f220008000a00 */
[----:B------:R-:W-:Y:S01]  /*7130*/  MOV R3, 0x0 ;  /* 0x0000000000037802 */ /* 0x000fe20000000f00 */
[----:B------:R-:W-:Y:S02]  /*7140*/  HFMA2 R12, -RZ, RZ, 0, 5.9604644775390625e-08 ;  /* 0x00000001ff0c7431 */ /* 0x000fe400000001ff */
[----:B------:R-:W-:Y:S02]  /*7150*/  IMAD.MOV.U32 R8, RZ, RZ, 0x192 ;  /* 0x00000192ff087424 */ /* 0x000fe400078e00ff */
[----:B------:R-:W-:Y:S01]  /*7160*/  IMAD.MOV.U32 R13, RZ, RZ, RZ ;  /* 0x000000ffff0d7224 */ /* 0x000fe200078e00ff */
[----:B------:R-:W1:Y:S01]  /*7170*/  LDCU.64 UR6, c[0x4][0x80] ;  /* 0x01001000ff0677ac */ /* 0x000e620008000a00 */
[----:B------:R-:W2:Y:S01]  /*7180*/  LDC.64 R2, c[0x4][R3] ;  /* 0x0100000003027b82 */ /* 0x000ea20000000a00 */
[----:B------:R-:W5:Y:S01]  /*7190*/  LDCU.64 UR4, c[0x4][0x18] ;  /* 0x01000300ff0477ac */ /* 0x000f620008000a00 */
[----:B----4-:R-:W-:Y:S01]  /*71a0*/  MOV R5, UR9 ;  /* 0x0000000900057c02 */ /* 0x010fe20008000f00 */
[----:B------:R-:W-:Y:S01]  /*71b0*/  IMAD.U32 R4, RZ, RZ, UR8 ;  /* 0x00000008ff047e24 */ /* 0x000fe2000f8e00ff */
[----:B-1----:R-:W-:Y:S01]  /*71c0*/  MOV R7, UR7 ;  /* 0x0000000700077c02 */ /* 0x002fe20008000f00 */
[----:B------:R-:W-:Y:S01]  /*71d0*/  IMAD.U32 R6, RZ, RZ, UR6 ;  /* 0x00000006ff067e24 */ /* 0x000fe2000f8e00ff */
[----:B-----5:R-:W-:Y:S01]  /*71e0*/  MOV R11, UR5 ;  /* 0x00000005000b7c02 */ /* 0x020fe20008000f00 */
[----:B------:R-:W-:Y:S02]  /*71f0*/  IMAD.U32 R10, RZ, RZ, UR4 ;  /* 0x00000004ff0a7e24 */ /* 0x000fe4000f8e00ff */
[----:B------:R-:W-:Y:S07]  /*7200*/  LEPC R20, `(.L_x_128) ;  /* 0x000000001014794e */ /* 0x000fee0000000000 */
[----:B--23--:R-:W-:Y:S05]  /*7210*/  CALL.ABS.NOINC R2 ;  /* 0x0000000002007343 */ /* 0x00cfea0003c00000 */
.L_x_128:
[-C--:B--2---:R-:W-:Y:S01]  /*7220*/  F2FP.F16.E5M2.UNPACK_B R42, R72.reuse ;  /* 0x00000048ff2a723e */ /* 0x084fe200020004ff */
[----:B------:R-:W-:Y:S05]  /*7230*/  WARPSYNC.ALL ;  /* 0x0000000000007948 */ /* 0x000fea0003800000 */
[----:B------:R-:W-:Y:S01]  /*7240*/  R2UR UR4, R39 ;  /* 0x00000000270472ca */ /* 0x000fe200000e0000 */
[--C-:B------:R-:W-:Y:S01]  /*7250*/  HADD2.F32 R40, -RZ, R42.reuse.H0_H0 ;  /* 0x2000002aff287230 */ /* 0x100fe20000004100 */
[----:B------:R-:W-:Y:S01]  /*7260*/  F2FP.F16.E5M2.UNPACK_B R43, R72.H1 ;  /* 0x00000048ff2b723e */ /* 0x000fe200030004ff */
[----:B------:R-:W-:Y:S01]  /*7270*/  HADD2.F32 R42, -RZ, R42.H1_H1 ;  /* 0x3000002aff2a7230 */ /* 0x000fe20000004100 */
[-C--:B------:R-:W-:Y:S01]  /*7280*/  F2FP.F16.E5M2.UNPACK_B R45, R73.reuse ;  /* 0x00000049ff2d723e */ /* 0x080fe200020004ff */
[----:B------:R-:W-:Y:S01]  /*7290*/  BSSY.RECONVERGENT B0, `(.L_x_129) ;  /* 0x000009e000007945 */ /* 0x000fe20003800200 */
[----:B------:R-:W-:Y:S01]  /*72a0*/  F2FP.F16.E5M2.UNPACK_B R47, R73.H1 ;  /* 0x00000049ff2f723e */ /* 0x000fe200030004ff */
[--C-:B------:R-:W-:Y:S01]  /*72b0*/  HADD2.F32 R44, -RZ, R43.reuse.H0_H0 ;  /* 0x2000002bff2c7230 */ /* 0x100fe20000004100 */
[-C--:B------:R-:W-:Y:S01]  /*72c0*/  F2FP.F16.E5M2.UNPACK_B R49, R74.reuse ;  /* 0x0000004aff31723e */ /* 0x080fe200020004ff */
[----:B------:R-:W-:Y:S01]  /*72d0*/  HADD2.F32 R46, -RZ, R43.H1_H1 ;  /* 0x3000002bff2e7230 */ /* 0x000fe20000004100 */
[----:B------:R-:W-:Y:S01]  /*72e0*/  F2FP.F16.E5M2.UNPACK_B R51, R74.H1 ;  /* 0x0000004aff33723e */ /* 0x000fe200030004ff */
[--C-:B------:R-:W-:Y:S01]  /*72f0*/  HADD2.F32 R43, -RZ, R45.reuse.H0_H0 ;  /* 0x2000002dff2b7230 */ /* 0x100fe20000004100 */
[-C--:B------:R-:W-:Y:S01]  /*7300*/  F2FP.F16.E5M2.UNPACK_B R53, R75.reuse ;  /* 0x0000004bff35723e */ /* 0x080fe200020004ff */
[----:B-1----:R-:W3:Y:S01]  /*7310*/  LDTM.x32 R4, tmem[UR4] ;  /* 0x00000004000479ee */ /* 0x002ee200082c0000 */
[----:B------:R-:W-:Y:S01]  /*7320*/  F2FP.F16.E5M2.UNPACK_B R55, R75.H1 ;  /* 0x0000004bff37723e */ /* 0x000fe200030004ff */
[----:B------:R-:W-:Y:S01]  /*7330*/  HADD2.F32 R48, -RZ, R45.H1_H1 ;  /* 0x3000002dff307230 */ /* 0x000fe20000004100 */
[-C--:B------:R-:W-:Y:S01]  /*7340*/  F2FP.F16.E5M2.UNPACK_B R57, R76.reuse ;  /* 0x0000004cff39723e */ /* 0x080fe200020004ff */
[----:B------:R-:W-:Y:S01]  /*7350*/  HADD2.F32 R52, -RZ, R49.H1_H1 ;  /* 0x30000031ff347230 */ /* 0x000fe20000004100 */
[----:B------:R-:W-:Y:S01]  /*7360*/  IADD3 R112, PT, PT, R84, UR43, RZ ;  /* 0x0000002b54707c10 */ /* 0x000fe2000fffe0ff */
[----:B------:R-:W-:Y:S01]  /*7370*/  HADD2.F32 R56, -RZ, R53.H1_H1 ;  /* 0x30000035ff387230 */ /* 0x000fe20000004100 */
[----:B------:R-:W-:Y:S01]  /*7380*/  MOV R101, 0x10 ;  /* 0x0000001000657802 */ /* 0x000fe20000000f00 */
[----:B------:R-:W-:Y:S01]  /*7390*/  HADD2.F32 R60, -RZ, R57.H1_H1 ;  /* 0x30000039ff3c7230 */ /* 0x000fe20000004100 */
[----:B------:R-:W-:Y:S01]  /*73a0*/  LOP3.LUT P5, RZ, R85, 0x80, RZ, 0xc0, !PT ;  /* 0x0000008055ff7812 */ /* 0x000fe200078ac0ff */
[--C-:B------:R-:W-:Y:S01]  /*73b0*/  HADD2.F32 R45, -RZ, R47.reuse.H0_H0 ;  /* 0x2000002fff2d7230 */ /* 0x100fe20000004100 */
[----:B------:R-:W-:Y:S01]  /*73c0*/  F2FP.F16.E5M2.UNPACK_B R59, R76.H1 ;  /* 0x0000004cff3b723e */ /* 0x000fe200030004ff */
[----:B------:R-:W-:Y:S01]  /*73d0*/  HADD2.F32 R50, -RZ, R47.H1_H1 ;  /* 0x3000002fff327230 */ /* 0x000fe20000004100 */
[----:B------:R-:W-:Y:S01]  /*73e0*/  SEL R101, R101, 0xfffffff0, !P5 ;  /* 0xfffffff065657807 */ /* 0x000fe20006800000 */
[----:B------:R-:W-:Y:S01]  /*73f0*/  HADD2.F32 R47, -RZ, R49.H0_H0 ;  /* 0x20000031ff2f7230 */ /* 0x000fe20000004100 */
[-C--:B------:R-:W-:Y:S01]  /*7400*/  F2FP.F16.E5M2.UNPACK_B R61, R77.reuse ;  /* 0x0000004dff3d723e */ /* 0x080fe200020004ff */
[--C-:B------:R-:W-:Y:S01]  /*7410*/  HADD2.F32 R49, -RZ, R51.reuse.H0_H0 ;  /* 0x20000033ff317230 */ /* 0x100fe20000004100 */
[----:B------:R-:W-:Y:S01]  /*7420*/  F2FP.F16.E5M2.UNPACK_B R63, R77.H1 ;  /* 0x0000004dff3f723e */ /* 0x000fe200030004ff */
[----:B------:R-:W-:Y:S01]  /*7430*/  HADD2.F32 R54, -RZ, R51.H1_H1 ;  /* 0x30000033ff367230 */ /* 0x000fe20000004100 */
[-C--:B------:R-:W-:Y:S01]  /*7440*/  F2FP.F16.E5M2.UNPACK_B R65, R78.reuse ;  /* 0x0000004eff41723e */ /* 0x080fe200020004ff */
[----:B------:R-:W-:Y:S01]  /*7450*/  HADD2.F32 R51, -RZ, R53.H0_H0 ;  /* 0x20000035ff337230 */ /* 0x000fe20000004100 */
[----:B------:R-:W-:Y:S01]  /*7460*/  F2FP.F16.E5M2.UNPACK_B R67, R78.H1 ;  /* 0x0000004eff43723e */ /* 0x000fe200030004ff */
[----:B------:R-:W-:Y:S01]  /*7470*/  HADD2.F32 R64, -RZ, R61.H1_H1 ;  /* 0x3000003dff407230 */ /* 0x000fe20000004100 */
[----:B------:R-:W-:Y:S01]  /*7480*/  ISETP.NE.AND P0, PT, R97, RZ, PT ;  /* 0x000000ff6100720c */ /* 0x000fe20003f05270 */
[C---:B---3--:R-:W-:Y:S01]  /*7490*/  FMUL R0, R38.reuse, R4 ;  /* 0x0000000426007220 */ /* 0x048fe20000400000 */
[C---:B------:R-:W-:Y:S01]  /*74a0*/  FMUL R2, R38.reuse, R5 ;  /* 0x0000000526027220 */ /* 0x040fe20000400000 */
[C---:B------:R-:W-:Y:S01]  /*74b0*/  FMUL R4, R38.reuse, R8 ;  /* 0x0000000826047220 */ /* 0x040fe20000400000 */
[C---:B------:R-:W-:Y:S01]  /*74c0*/  FMUL R5, R38.reuse, R9 ;  /* 0x0000000926057220 */ /* 0x040fe20000400000 */
[C---:B------:R-:W-:Y:S01]  /*74d0*/  FFMA R0, R41.reuse, R40, R0 ;  /* 0x0000002829007223 */ /* 0x040fe20000000000 */
[C---:B------:R-:W-:Y:S01]  /*74e0*/  FFMA R2, R41.reuse, R42, R2 ;  /* 0x0000002a29027223 */ /* 0x040fe20000000002 */
[C---:B------:R-:W-:Y:S01]  /*74f0*/  FMUL R8, R38.reuse, R12 ;  /* 0x0000000c26087220 */ /* 0x040fe20000400000 */
[C---:B------:R-:W-:Y:S01]  /*7500*/  FMUL R9, R38.reuse, R13 ;  /* 0x0000000d26097220 */ /* 0x040fe20000400000 */
[C---:B------:R-:W-:Y:S01]  /*7510*/  FMUL R12, R38.reuse, R16 ;  /* 0x00000010260c7220 */ /* 0x040fe20000400000 */
[C---:B------:R-:W-:Y:S01]  /*7520*/  FMUL R13, R38.reuse, R17 ;  /* 0x00000011260d7220 */ /* 0x040fe20000400000 */
[C---:B------:R-:W-:Y:S01]  /*7530*/  FMUL R16, R38.reuse, R20 ;  /* 0x0000001426107220 */ /* 0x040fe20000400000 */
[C---:B------:R-:W-:Y:S01]  /*7540*/  FMUL R17, R38.reuse, R21 ;  /* 0x0000001526117220 */ /* 0x040fe20000400000 */
[C---:B------:R-:W-:Y:S01]  /*7550*/  FMUL R20, R38.reuse, R24 ;  /* 0x0000001826147220 */ /* 0x040fe20000400000 */
[C---:B------:R-:W-:Y:S01]  /*7560*/  FMUL R21, R38.reuse, R25 ;  /* 0x0000001926157220 */ /* 0x040fe20000400000 */
[----:B------:R-:W-:Y:S02]  /*7570*/  HADD2.F32 R68, -RZ, R65.H1_H1 ;  /* 0x30000041ff447230 */ /* 0x000fe40000004100 */
[C---:B------:R-:W-:Y:S01]  /*7580*/  FMUL R24, R38.reuse, R28 ;  /* 0x0000001c26187220 */ /* 0x040fe20000400000 */
[C---:B------:R-:W-:Y:S01]  /*7590*/  FMUL R25, R38.reuse, R29 ;  /* 0x0000001d26197220 */ /* 0x040fe20000400000 */
[C---:B------:R-:W-:Y:S01]  /*75a0*/  FMUL R28, R38.reuse, R32 ;  /* 0x00000020261c7220 */ /* 0x040fe20000400000 */
[C---:B------:R-:W-:Y:S01]  /*75b0*/  FMUL R29, R38.reuse, R33 ;  /* 0x00000021261d7220 */ /* 0x040fe20000400000 */
[C---:B------:R-:W-:Y:S01]  /*75c0*/  FMUL R3, R38.reuse, R6 ;  /* 0x0000000626037220 */ /* 0x040fe20000400000 */
[C---:B------:R-:W-:Y:S01]  /*75d0*/  FMUL R7, R38.reuse, R7 ;  /* 0x0000000726077220 */ /* 0x040fe20000400000 */
[----:B------:R-:W-:Y:S01]  /*75e0*/  FMUL R6, R38, R10 ;  /* 0x0000000a26067220 */ /* 0x000fe20000400000 */
[-C--:B------:R-:W-:Y:S01]  /*75f0*/  F2FP.F16.E5M2.UNPACK_B R40, R79.reuse ;  /* 0x0000004fff28723e */ /* 0x080fe200020004ff */
[C---:B------:R-:W-:Y:S01]  /*7600*/  FFMA R3, R41.reuse, R44, R3 ;  /* 0x0000002c29037223 */ /* 0x040fe20000000003 */
[C---:B------:R-:W-:Y:S01]  /*7610*/  FFMA R7, R41.reuse, R46, R7 ;  /* 0x0000002e29077223 */ /* 0x040fe20000000007 */
[----:B------:R-:W-:Y:S01]  /*7620*/  F2FP.F16.E5M2.UNPACK_B R42, R79.H1 ;  /* 0x0000004fff2a723e */ /* 0x000fe200030004ff */
[C---:B------:R-:W-:Y:S01]  /*7630*/  FFMA R4, R41.reuse, R43, R4 ;  /* 0x0000002b29047223 */ /* 0x040fe20000000004 */
[C---:B------:R-:W-:Y:S01]  /*7640*/  FFMA R5, R41.reuse, R48, R5 ;  /* 0x0000003029057223 */ /* 0x040fe20000000005 */
[----:B------:R-:W-:Y:S01]  /*7650*/  ISETP.NE.AND P6, PT, R102, RZ, PT ;  /* 0x000000ff6600720c */ /* 0x000fe20003fc5270 */
[----:B------:R-:W-:Y:S01]  /*7660*/  FFMA R6, R41, R45, R6 ;  /* 0x0000002d29067223 */ /* 0x000fe20000000006 */
[----:B------:R-:W-:Y:S01]  /*7670*/  F2FP.SATFINITE.E5M2.F32.PACK_AB_MERGE_C R99, R7, R3, RZ ;  /* 0x000000030763723e */ /* 0x000fe200048060ff */
[C---:B------:R-:W-:Y:S01]  /*7680*/  FMUL R11, R38.reuse, R11 ;  /* 0x0000000b260b7220 */ /* 0x040fe20000400000 */
[C---:B------:R-:W-:Y:S01]  /*7690*/  FMUL R10, R38.reuse, R14 ;  /* 0x0000000e260a7220 */ /* 0x040fe20000400000 */
[----:B------:R-:W-:Y:S01]  /*76a0*/  FMUL R15, R38, R15 ;  /* 0x0000000f260f7220 */ /* 0x000fe20000400000 */
[----:B------:R-:W-:Y:S01]  /*76b0*/  F2FP.SATFINITE.E5M2.F32.PACK_AB_MERGE_C R104, R2, R0, R99 ;  /* 0x000000000268723e */ /* 0x000fe20004806063 */
[C---:B------:R-:W-:Y:S01]  /*76c0*/  FFMA R11, R41.reuse, R50, R11 ;  /* 0x00000032290b7223 */ /* 0x040fe2000000000b */
[----:B------:R-:W-:Y:S01]  /*76d0*/  IADD3 R99, PT, PT, R112, R101, RZ ;  /* 0x0000006570637210 */ /* 0x000fe20007ffe0ff */
[C---:B------:R-:W-:Y:S01]  /*76e0*/  FFMA R8, R41.reuse, R47, R8 ;  /* 0x0000002f29087223 */ /* 0x040fe20000000008 */
[----:B------:R-:W-:Y:S01]  /*76f0*/  FFMA R9, R41, R52, R9 ;  /* 0x0000003429097223 */ /* 0x000fe20000000009 */
[--C-:B------:R-:W-:Y:S01]  /*7700*/  HADD2.F32 R53, -RZ, R55.reuse.H0_H0 ;  /* 0x20000037ff357230 */ /* 0x100fe20000004100 */
[----:B------:R-:W-:Y:S01]  /*7710*/  F2FP.SATFINITE.E5M2.F32.PACK_AB_MERGE_C R105, R11, R6, RZ ;  /* 0x000000060b69723e */ /* 0x000fe200048060ff */
[C---:B------:R-:W-:Y:S01]  /*7720*/  FFMA R10, R41.reuse, R49, R10 ;  /* 0x00000031290a7223 */ /* 0x040fe2000000000a */
[C---:B------:R-:W-:Y:S01]  /*7730*/  FFMA R15, R41.reuse, R54, R15 ;  /* 0x00000036290f7223 */ /* 0x040fe2000000000f */
[----:B------:R-:W-:Y:S01]  /*7740*/  FFMA R12, R41, R51, R12 ;  /* 0x00000033290c7223 */ /* 0x000fe2000000000c */
[----:B------:R-:W-:Y:S01]  /*7750*/  F2FP.SATFINITE.E5M2.F32.PACK_AB_MERGE_C R105, R5, R4, R105 ;  /* 0x000000040569723e */ /* 0x000fe20004806069 */
[----:B------:R-:W-:Y:S01]  /*7760*/  FFMA R13, R41, R56, R13 ;  /* 0x00000038290d7223 */ /* 0x000fe2000000000d */
[----:B------:R-:W-:Y:S01]  /*7770*/  HADD2.F32 R58, -RZ, R55.H1_H1 ;  /* 0x30000037ff3a7230 */ /* 0x000fe20000004100 */
[----:B------:R-:W-:Y:S01]  /*7780*/  F2FP.SATFINITE.E5M2.F32.PACK_AB_MERGE_C R106, R15, R10, RZ ;  /* 0x0000000a0f6a723e */ /* 0x000fe200048060ff */
[----:B------:R-:W-:Y:S02]  /*7790*/  HADD2.F32 R55, -RZ, R57.H0_H0 ;  /* 0x20000039ff377230 */ /* 0x000fe40000004100 */
[C---:B------:R-:W-:Y:S01]  /*77a0*/  FMUL R14, R38.reuse, R18 ;  /* 0x00000012260e7220 */ /* 0x040fe20000400000 */
[C---:B------:R-:W-:Y:S01]  /*77b0*/  FMUL R19, R38.reuse, R19 ;  /* 0x0000001326137220 */ /* 0x040fe20000400000 */
[--C-:B------:R-:W-:Y:S02]  /*77c0*/  HADD2.F32 R57, -RZ, R59.reuse.H0_H0 ;  /* 0x2000003bff397230 */ /* 0x100fe40000004100 */
[C---:B------:R-:W-:Y:S01]  /*77d0*/  FMUL R18, R38.reuse, R22 ;  /* 0x0000001626127220 */ /* 0x040fe20000400000 */
[C---:B------:R-:W-:Y:S01]  /*77e0*/  FFMA R14, R41.reuse, R53, R14 ;  /* 0x00000035290e7223 */ /* 0x040fe2000000000e */
[----:B------:R-:W-:Y:S02]  /*77f0*/  HADD2.F32 R62, -RZ, R59.H1_H1 ;  /* 0x3000003bff3e7230 */ /* 0x000fe40000004100 */
[C---:B------:R-:W-:Y:S01]  /*7800*/  FFMA R19, R41.reuse, R58, R19 ;  /* 0x0000003a29137223 */ /* 0x040fe20000000013 */
[----:B------:R-:W-:Y:S02]  /*7810*/  HADD2.F32 R59, -RZ, R61.H0_H0 ;  /* 0x2000003dff3b7230 */ /* 0x000fe40000004100 */
[C---:B------:R-:W-:Y:S01]  /*7820*/  FMUL R23, R38.reuse, R23 ;  /* 0x0000001726177220 */ /* 0x040fe20000400000 */
[C---:B------:R-:W-:Y:S01]  /*7830*/  FFMA R16, R41.reuse, R55, R16 ;  /* 0x0000003729107223 */ /* 0x040fe20000000010 */
[C---:B------:R-:W-:Y:S01]  /*7840*/  FFMA R17, R41.reuse, R60, R17 ;  /* 0x0000003c29117223 */ /* 0x040fe20000000011 */
[--C-:B------:R-:W-:Y:S02]  /*7850*/  HADD2.F32 R61, -RZ, R63.reuse.H0_H0 ;  /* 0x2000003fff3d7230 */ /* 0x100fe40000004100 */
[C---:B------:R-:W-:Y:S01]  /*7860*/  FFMA R18, R41.reuse, R57, R18 ;  /* 0x0000003929127223 */ /* 0x040fe20000000012 */
[----:B------:R-:W-:Y:S02]  /*7870*/  HADD2.F32 R66, -RZ, R63.H1_H1 ;  /* 0x3000003fff427230 */ /* 0x000fe40000004100 */
[C---:B------:R-:W-:Y:S01]  /*7880*/  FMUL R22, R38.reuse, R26 ;  /* 0x0000001a26167220 */ /* 0x040fe20000400000 */
[----:B------:R-:W-:Y:S02]  /*7890*/  HADD2.F32 R63, -RZ, R65.H0_H0 ;  /* 0x20000041ff3f7230 */ /* 0x000fe40000004100 */
[C---:B------:R-:W-:Y:S01]  /*78a0*/  FFMA R23, R41.reuse, R62, R23 ;  /* 0x0000003e29177223 */ /* 0x040fe20000000017 */
[C---:B------:R-:W-:Y:S01]  /*78b0*/  FMUL R27, R38.reuse, R27 ;  /* 0x0000001b261b7220 */ /* 0x040fe20000400000 */
[C---:B------:R-:W-:Y:S01]  /*78c0*/  FFMA R20, R41.reuse, R59, R20 ;  /* 0x0000003b29147223 */ /* 0x040fe20000000014 */
[C---:B------:R-:W-:Y:S01]  /*78d0*/  FFMA R21, R41.reuse, R64, R21 ;  /* 0x0000004029157223 */ /* 0x040fe20000000015 */
[--C-:B------:R-:W-:Y:S02]  /*78e0*/  HADD2.F32 R65, -RZ, R67.reuse.H0_H0 ;  /* 0x20000043ff417230 */ /* 0x100fe40000004100 */
[C---:B------:R-:W-:Y:S01]  /*78f0*/  FFMA R22, R41.reuse, R61, R22 ;  /* 0x0000003d29167223 */ /* 0x040fe20000000016 */
[----:B------:R-:W-:Y:S02]  /*7900*/  HADD2.F32 R70, -RZ, R67.H1_H1 ;  /* 0x30000043ff467230 */ /* 0x000fe40000004100 */
[C---:B------:R-:W-:Y:S01]  /*7910*/  FMUL R26, R38.reuse, R30 ;  /* 0x0000001e261a7220 */ /* 0x040fe20000400000 */
[--C-:B------:R-:W-:Y:S02]  /*7920*/  HADD2.F32 R67, -RZ, R40.reuse.H0_H0 ;  /* 0x20000028ff437230 */ /* 0x100fe40000004100 */
[C---:B------:R-:W-:Y:S01]  /*7930*/  FFMA R27, R41.reuse, R66, R27 ;  /* 0x00000042291b7223 */ /* 0x040fe2000000001b */
[C---:B------:R-:W-:Y:S01]  /*7940*/  FMUL R31, R38.reuse, R31 ;  /* 0x0000001f261f7220 */ /* 0x040fe20000400000 */
[C---:B------:R-:W-:Y:S01]  /*7950*/  FFMA R24, R41.reuse, R63, R24 ;  /* 0x0000003f29187223 */ /* 0x040fe20000000018 */
[----:B------:R-:W-:Y:S02]  /*7960*/  HADD2.F32 R40, -RZ, R40.H1_H1 ;  /* 0x30000028ff287230 */ /* 0x000fe40000004100 */
[C---:B------:R-:W-:Y:S01]  /*7970*/  FFMA R25, R41.reuse, R68, R25 ;  /* 0x0000004429197223 */ /* 0x040fe20000000019 */
[--C-:B------:R-:W-:Y:S02]  /*7980*/  HADD2.F32 R69, -RZ, R42.reuse.H0_H0 ;  /* 0x2000002aff457230 */ /* 0x100fe40000004100 */
[C---:B------:R-:W-:Y:S01]  /*7990*/  FFMA R26, R41.reuse, R65, R26 ;  /* 0x00000041291a7223 */ /* 0x040fe2000000001a */
[----:B------:R-:W-:Y:S02]  /*79a0*/  HADD2.F32 R42, -RZ, R42.H1_H1 ;  /* 0x3000002aff2a7230 */ /* 0x000fe40000004100 */
[C---:B------:R-:W-:Y:S01]  /*79b0*/  FMUL R30, R38.reuse, R34 ;  /* 0x00000022261e7220 */ /* 0x040fe20000400000 */
[----:B------:R-:W-:Y:S01]  /*79c0*/  FFMA R31, R41, R70, R31 ;  /* 0x00000046291f7223 */ /* 0x000fe2000000001f */
[----:B------:R-:W-:Y:S01]  /*79d0*/  FMUL R35, R38, R35 ;  /* 0x0000002326237220 */ /* 0x000fe20000400000 */
[----:B------:R-:W-:Y:S01]  /*79e0*/  F2FP.SATFINITE.E5M2.F32.PACK_AB_MERGE_C R107, R19, R14, RZ ;  /* 0x0000000e136b723e */ /* 0x000fe200048060ff */
[C---:B------:R-:W-:Y:S01]  /*79f0*/  FFMA R28, R41.reuse, R67, R28 ;  /* 0x00000043291c7223 */ /* 0x040fe2000000001c */
[C---:B------:R-:W-:Y:S01]  /*7a00*/  FFMA R29, R41.reuse, R40, R29 ;  /* 0x00000028291d7223 */ /* 0x040fe2000000001d */
[C---:B------:R-:W-:Y:S01]  /*7a10*/  FFMA R30, R41.reuse, R69, R30 ;  /* 0x00000045291e7223 */ /* 0x040fe2000000001e */
[----:B------:R-:W-:Y:S01]  /*7a20*/  FFMA R35, R41, R42, R35 ;  /* 0x0000002a29237223 */ /* 0x000fe20000000023 */
[----:B------:R-:W-:Y:S02]  /*7a30*/  F2FP.SATFINITE.E5M2.F32.PACK_AB_MERGE_C R106, R9, R8, R106 ;  /* 0x00000008096a723e */ /* 0x000fe4000480606a */
[----:B------:R-:W-:Y:S02]  /*7a40*/  F2FP.SATFINITE.E5M2.F32.PACK_AB_MERGE_C R107, R13, R12, R107 ;  /* 0x0000000c0d6b723e */ /* 0x000fe4000480606b */
[----:B------:R-:W-:Y:S02]  /*7a50*/  F2FP.SATFINITE.E5M2.F32.PACK_AB_MERGE_C R108, R23, R18, RZ ;  /* 0x00000012176c723e */ /* 0x000fe400048060ff */
[----:B------:R-:W-:Y:S01]  /*7a60*/  F2FP.SATFINITE.E5M2.F32.PACK_AB_MERGE_C R109, R27, R22, RZ ;  /* 0x000000161b6d723e */ /* 0x000fe200048060ff */
[----:B------:R1:W-:Y:S01]  /*7a70*/  STS.128 [R84+UR43+0x4300], R104 ;  /* 0x0043006854007988 */ /* 0x0003e20008000c2b */
[----:B------:R-:W-:Y:S02]  /*7a80*/  F2FP.SATFINITE.E5M2.F32.PACK_AB_MERGE_C R103, R31, R26, RZ ;  /* 0x0000001a1f67723e */ /* 0x000fe400048060ff */
[----:B------:R-:W-:Y:S02]  /*7a90*/  F2FP.SATFINITE.E5M2.F32.PACK_AB_MERGE_C R113, R35, R30, RZ ;  /* 0x0000001e2371723e */ /* 0x000fe400048060ff */
[----:B------:R-:W-:Y:S02]  /*7aa0*/  F2FP.SATFINITE.E5M2.F32.PACK_AB_MERGE_C R108, R17, R16, R108 ;  /* 0x00000010116c723e */ /* 0x000fe4000480606c */
[----:B------:R-:W-:Y:S02]  /*7ab0*/  F2FP.SATFINITE.E5M2.F32.PACK_AB_MERGE_C R109, R21, R20, R109 ;  /* 0x00000014156d723e */ /* 0x000fe4000480606d */
[----:B------:R-:W-:Y:S02]  /*7ac0*/  F2FP.SATFINITE.E5M2.F32.PACK_AB_MERGE_C R110, R25, R24, R103 ;  /* 0x00000018196e723e */ /* 0x000fe40004806067 */
[----:B------:R-:W-:Y:S02]  /*7ad0*/  F2FP.SATFINITE.E5M2.F32.PACK_AB_MERGE_C R111, R29, R28, R113 ;  /* 0x0000001c1d6f723e */ /* 0x000fe40004806071 */
[----:B------:R-:W-:Y:S02]  /*7ae0*/  LEA R103, R93, UR43, 0x3 ;  /* 0x0000002b5d677c11 */ /* 0x000fe4000f8e18ff */
[----:B------:R-:W-:Y:S01]  /*7af0*/  @P6 SHF.L.U32 R112, R92, 0x1f, RZ ;  /* 0x0000001f5c706819 */ /* 0x000fe200000006ff */
[----:B------:R1:W-:Y:S01]  /*7b00*/  STS.128 [R99+0x4300], R108 ;  /* 0x0043006c63007388 */ /* 0x0003e20000000c00 */
[----:B------:R-:W-:Y:S01]  /*7b10*/  @!PT LDS RZ, [RZ] ;  /* 0x00000000fffff984 */ /* 0x000fe20000000800 */
[----:B------:R-:W-:Y:S01]  /*7b20*/  @!PT LDS RZ, [RZ] ;  /* 0x00000000fffff984 */ /* 0x000fe20000000800 */
[----:B------:R-:W-:Y:S01]  /*7b30*/  @!PT LDS RZ, [RZ] ;  /* 0x00000000fffff984 */ /* 0x000fe20000000800 */
[----:B------:R-:W-:Y:S01]  /*7b40*/  @!PT LDS RZ, [RZ] ;  /* 0x00000000fffff984 */ /* 0x000fe20000000800 */
[----:B------:R2:W-:Y:S07]  /*7b50*/  MEMBAR.ALL.CTA ;  /* 0x0000000000007992 */ /* 0x0005ee0000008000 */
[----:B--2---:R-:W2:Y:S02]  /*7b60*/  FENCE.VIEW.ASYNC.S ;  /* 0x00000000000073c6 */ /* 0x004ea40000000000 */
[----:B--2---:R-:W-:Y:S06]  /*7b70*/  BAR.SYNC.DEFER_BLOCKING 0x1, 0x80 ;  /* 0x0042000000007b1d */ /* 0x004fec0000010000 */
[----:B------:R-:W-:Y:S05]  /*7b80*/  @P0 BRA `(.L_x_130) ;  /* 0x0000000000380947 */ /* 0x000fea0003800000 */
[----:B------:R-:W-:Y:S01]  /*7b90*/  UIADD3 UR4, UPT, UPT, UR43, 0x4300, URZ ;  /* 0x000043002b047890 */ /* 0x000fe2000fffe0ff */
[----:B------:R-:W-:Y:S01]  /*7ba0*/  UMOV UR51, UR36 ;  /* 0x0000002400337c82 */ /* 0x000fe20008000000 */
[----:B------:R-:W-:Y:S02]  /*7bb0*/  UIADD3 UR9, UPT, UPT, UR49, 0x80, URZ ;  /* 0x0000008031097890 */ /* 0x000fe4000fffe0ff */
[----:B------:R-:W-:Y:S02]  /*7bc0*/  UIADD3 UR8, UPT, UPT, UR43, 0x4b00, URZ ;  /* 0x00004b002b087890 */ /* 0x000fe4000fffe0ff */
[----:B------:R-:W-:Y:S01]  /*7bd0*/  MOV R96, UR4 ;  /* 0x0000000400607c02 */ /* 0x000fe20008000f00 */
[----:B------:R-:W-:Y:S01]  /*7be0*/  UIADD3 UR4, UP0, UPT, UR62, 0x680, URZ ;  /* 0x000006803e047890 */ /* 0x000fe2000ff1e0ff */
[----:B------:R-:W-:Y:S02]  /*7bf0*/  UMOV UR10, UR50 ;  /* 0x00000032000a7c82 */ /* 0x000fe40008000000 */
[----:B------:R-:W-:Y:S01]  /*7c00*/  R2UR UR48, R96 ;  /* 0x00000000603072ca */ /* 0x000fe200000e0000 */
[----:B------:R-:W-:Y:S01]  /*7c10*/  UIADD3.X UR5, UPT, UPT, URZ, UR63, URZ, UP0, !UPT ;  /* 0x0000003fff057290 */ /* 0x000fe200087fe4ff */
[----:B------:R-:W-:Y:S11]  /*7c20*/  UMOV UR11, UR36 ;  /* 0x00000024000b7c82 */ /* 0x000ff60008000000 */
[----:B------:R2:W-:Y:S01]  /*7c30*/  UTMASTG.3D [UR48], [UR4] ;  /* 0x00000030040073b5 */ /* 0x0005e20008010000 */
[----:B------:R2:W-:Y:S01]  /*7c40*/  UTMASTG.3D [UR8], [UR4] ;  /* 0x00000008040073b5 */ /* 0x0005e20008010000 */
[----:B------:R0:W-:Y:S01]  /*7c50*/  UTMACMDFLUSH ;  /* 0x00000000000079b7 */ /* 0x0001e20000000000 */
[----:B--2---:R-:W-:Y:S04]  /*7c60*/  DEPBAR.LE SB0, 0x1 ;  /* 0x000080400000791a */ /* 0x004fe80000000000 */
.L_x_130:
[----:B------:R-:W-:Y:S05]  /*7c70*/  BSYNC.RECONVERGENT B0 ;  /* 0x0000000000007941 */ /* 0x000fea0003800200 */
.L_x_129:
[----:B------:R-:W-:Y:S06]  /*7c80*/  BAR.SYNC.DEFER_BLOCKING 0x1, 0x80 ;  /* 0x0042000000007b1d */ /* 0x000fec0000010000 */
[----:B------:R-:W2:Y:S01]  /*7c90*/  @P6 SYNCS.PHASECHK.TRANS64.TRYWAIT P0, [R103+URZ+0x100], R112 ;  /* 0x00010070670065a7 */ /* 0x000ea200080011ff */
[----:B------:R-:W-:Y:S01]  /*7ca0*/  BSSY B1, `(.L_x_131) ;  /* 0x0000020000017945 */ /* 0x000fe20003800000 */
[----:B--2---:R-:W-:Y:S03]  /*7cb0*/  @P6 SEL R71, RZ, 0x1, !P0 ;  /* 0x00000001ff476807 */ /* 0x004fe60004000000 */
[----:B------:R-:W-:Y:S05]  /*7cc0*/  @!P6 BRA `(.L_x_132) ;  /* 0x000000000074e947 */ /* 0x000fea0003800000 */
[----:B------:R-:W-:Y:S01]  /*7cd0*/  ISETP.NE.AND P1, PT, R100, RZ, PT ;  /* 0x000000ff6400720c */ /* 0x000fe20003f25270 */
[----:B------:R-:W2:Y:S01]  /*7ce0*/  S2R R0, SR_CgaCtaId ;  /* 0x0000000000007919 */ /* 0x000ea20000008800 */
[----:B------:R-:W-:Y:S01]  /*7cf0*/  ISETP.NE.AND P0, PT, R71, RZ, PT ;  /* 0x000000ff4700720c */ /* 0x000fe20003f05270 */
[----:B------:R-:W-:Y:S10]  /*7d00*/  BSSY B0, `(.L_x_133) ;  /* 0x0000008000007945 */ /* 0x000ff40003800000 */
[----:B------:R-:W-:Y:S05]  /*7d10*/  @P1 IMAD R2, R93, 0x1000, R84 ;  /* 0x000010005d021824 */ /* 0x000fea00078e0254 */
[----:B------:R-:W-:Y:S05]  /*7d20*/  @P1 IADD3 R4, PT, PT, R2, UR43, RZ ;  /* 0x0000002b02041c10 */ /* 0x000fea000fffe0ff */
[----:B------:R-:W-:Y:S01]  /*7d30*/  @P1 IMAD.IADD R3, R4, 0x1, R101 ;  /* 0x0000000104031824 */ /* 0x000fe200078e0265 */
[----:B------:R-:W-:Y:S06]  /*7d40*/  @P0 BRA `(.L_x_134) ;  /* 0x00000000000c0947 */ /* 0x000fec0003800000 */
[----:B------:R-:W-:Y:S04]  /*7d50*/  SHF.L.U32 R4, R92, 0x1f, RZ ;  /* 0x0000001f5c047819 */ /* 0x000fe800000006ff */
[----:B------:R-:W3:Y:S02]  /*7d60*/  SYNCS.PHASECHK.TRANS64.TRYWAIT P0, [R103+URZ+0x100], R4 ;  /* 0x00010004670075a7 */ /* 0x000ee400080011ff */
[----:B---3--:R-:W-:Y:S05]  /*7d70*/  @!P0 BRA `(.L_x_135) ;  /* 0x0000003800588947 */ /* 0x008fea0003800000 */
.L_x_134:
[----:B------:R-:W-:Y:S05]  /*7d80*/  BSYNC B0 ;  /* 0x0000000000007941 */ /* 0x000fea0003800000 */
.L_x_133:
[----:B------:R-:W-:Y:S01]  /*7d90*/  ISETP.NE.AND P0, PT, R100, RZ, PT ;  /* 0x000000ff6400720c */ /* 0x000fe20003f05270 */
[----:B---3--:R-:W-:Y:S02]  /*7da0*/  VIADD R103, R103, 0x120 ;  /* 0x0000012067677836 */ /* 0x008fe40000000000 */
[----:B------:R-:W-:Y:S03]  /*7db0*/  VIADD R93, R93, 0x1 ;  /* 0x000000015d5d7836 */ /* 0x000fe60000000000 */
[----:B--2---:R-:W-:Y:S07]  /*7dc0*/  PRMT R0, R0, 0x654, R103 ;  /* 0x0000065400007816 */ /* 0x004fee0000000067 */
[----:B------:R2:W3:Y:S04]  /*7dd0*/  @P0 LDS.128 R72, [R2+UR43+0x300] ;  /* 0x0003002b02480984 */ /* 0x0004e80008000c00 */
[----:B------:R2:W4:Y:S01]  /*7de0*/  @P0 LDS.128 R76, [R3+0x300] ;  /* 0x00030000034c0984 */ /* 0x0005220000000c00 */
        /* <DEDUP_REMOVED lines=11> */
.L_x_132:
[----:B------:R-:W-:Y:S05]  /*7ea0*/  BSYNC B1 ;  /* 0x0000000000017941 */ /* 0x000fea0003800000 */
.L_x_131:
[----:B--2---:R-:W-:Y:S05]  /*7eb0*/  VIADD R0, R39, 0x20 ;  /* 0x0000002027007836 */ /* 0x004fea0000000000 */
[----:B------:R-:W-:Y:S04]  /*7ec0*/  SHF.R.U32.HI R0, RZ, 0x15, R0 ;  /* 0x00000015ff007819 */ /* 0x000fe80000011600 */
[----:B------:R-:W-:Y:S11]  /*7ed0*/  LOP3.LUT P0, RZ, R0, 0x3, R87, 0x48, !PT ;  /* 0x0000000300ff7812 */ /* 0x000ff60007804857 */
[----:B------:R-:W-:Y:S02]  /*7ee0*/  @!UPT UIADD3 URZ, UPT, UPT, URZ, URZ, URZ ;  /* 0x000000fffffff290 */ /* 0x000fe4000fffe0ff */
[----:B------:R-:W-:Y:S05]  /*7ef0*/  @!P0 BRA `(.L_x_136) ;  /* 0x0000000000408947 */ /* 0x000fea0003800000 */
[----:B------:R-:W2:Y:S01]  /*7f00*/  LDCU.64 UR8, c[0x4][0x78] ;  /* 0x01000f00ff0877ac */ /* 0x000ea20008000a00 */
[----:B------:R-:W-:Y:S01]  /*7f10*/  MOV R3, 0x0 ;  /* 0x0000000000037802 */ /* 0x000fe20000000f00 */
[----:B------:R-:W-:Y:S02]  /*7f20*/  HFMA2 R12, -RZ, RZ, 0, 5.9604644775390625e-08 ;  /* 0x00000001ff0c7431 */ /* 0x000fe400000001ff */
[----:B------:R-:W-:Y:S02]  /*7f30*/  IMAD.MOV.U32 R8, RZ, RZ, 0x192 ;  /* 0x00000192ff087424 */ /* 0x000fe400078e00ff */
[----:B------:R-:W-:Y:S01]  /*7f40*/  IMAD.MOV.U32 R13, RZ, RZ, RZ ;  /* 0x000000ffff0d7224 */ /* 0x000fe200078e00ff */
[----:B------:R-:W5:Y:S01]  /*7f50*/  LDCU.64 UR6, c[0x4][0x80] ;  /* 0x01001000ff0677ac */ /* 0x000f620008000a00 */
[----:B------:R-:W1:Y:S01]  /*7f60*/  LDC.64 R2, c[0x4][R3] ;  /* 0x0100000003027b82 */ /* 0x000e620000000a00 */
[----:B------:R-:W3:Y:S01]  /*7f70*/  LDCU.64 UR4, c[0x4][0x18] ;  /* 0x01000300ff0477ac */ /* 0x000ee20008000a00 */
[----:B--2---:R-:W-:Y:S01]  /*7f80*/  MOV R5, UR9 ;  /* 0x0000000900057c02 */ /* 0x004fe20008000f00 */
[----:B------:R-:W-:Y:S01]  /*7f90*/  IMAD.U32 R4, RZ, RZ, UR8 ;  /* 0x00000008ff047e24 */ /* 0x000fe2000f8e00ff */
[----:B-----5:R-:W-:Y:S01]  /*7fa0*/  MOV R7, UR7 ;  /* 0x0000000700077c02 */ /* 0x020fe20008000f00 */
[----:B------:R-:W-:Y:S01]  /*7fb0*/  IMAD.U32 R6, RZ, RZ, UR6 ;  /* 0x00000006ff067e24 */ /* 0x000fe2000f8e00ff */
[----:B---3--:R-:W-:Y:S01]  /*7fc0*/  MOV R11, UR5 ;  /* 0x00000005000b7c02 */ /* 0x008fe20008000f00 */
[----:B------:R-:W-:Y:S02]  /*7fd0*/  IMAD.U32 R10, RZ, RZ, UR4 ;  /* 0x00000004ff0a7e24 */ /* 0x000fe4000f8e00ff */
[----:B------:R-:W-:Y:S07]  /*7fe0*/  LEPC R20, `(.L_x_136) ;  /* 0x000000001014794e */ /* 0x000fee0000000000 */
[----:B-1--4-:R-:W-:Y:S05]  /*7ff0*/  CALL.ABS.NOINC R2 ;  /* 0x0000000002007343 */ /* 0x012fea0003c00000 */
.L_x_136:
[-C--:B---3--:R-:W-:Y:S01]  /*8000*/  F2FP.F16.E5M2.UNPACK_B R42, R72.reuse ;  /* 0x00000048ff2a723e */ /* 0x088fe200020004ff */
        /* <DEDUP_REMOVED lines=13> */
[----:B------:R-:W-:Y:S01]  /*80e0*/  F2FP.F16.E5M2.UNPACK_B R54, R75 ;  /* 0x0000004bff36723e */ /* 0x000fe200020004ff */
[----:B------:R-:W2:Y:S01]  /*80f0*/  LDTM.x32 R4, tmem[UR4+0x20] ;  /* 0x00002004000479ee */ /* 0x000ea200082c0000 */
[----:B------:R-:W-:Y:S01]  /*8100*/  HADD2.F32 R46, -RZ, R46.H1_H1 ;  /* 0x3000002eff2e7230 */ /* 0x000fe20000004100 */
[----:B----4-:R-:W-:Y:S01]  /*8110*/  F2FP.F16.E5M2.UNPACK_B R58, R76 ;  /* 0x0000004cff3a723e */ /* 0x010fe200020004ff */
[--C-:B------:R-:W-:Y:S01]  /*8120*/  HADD2.F32 R49, -RZ, R50.reuse.H0_H0 ;  /* 0x20000032ff317230 */ /* 0x100fe20000004100 */
[----:B------:R-:W-:Y:S01]  /*8130*/  F2FP.F16.E5M2.UNPACK_B R62, R77 ;  /* 0x0000004dff3e723e */ /* 0x000fe200020004ff */
[----:B------:R-:W-:Y:S01]  /*8140*/  HADD2.F32 R50, -RZ, R50.H1_H1 ;  /* 0x30000032ff327230 */ /* 0x000fe20000004100 */
[----:B------:R-:W-:Y:S01]  /*8150*/  F2FP.F16.E5M2.UNPACK_B R66, R78 ;  /* 0x0000004eff42723e */ /* 0x000fe200020004ff */
[--C-:B------:R-:W-:Y:S01]  /*8160*/  HADD2.F32 R53, -RZ, R54.reuse.H0_H0 ;  /* 0x20000036ff357230 */ /* 0x100fe20000004100 */
[----:B------:R-:W-:Y:S01]  /*8170*/  F2FP.F16.E5M2.UNPACK_B R70, R79 ;  /* 0x0000004fff46723e */ /* 0x000fe200020004ff */
[----:B------:R-:W-:Y:S01]  /*8180*/  HADD2.F32 R54, -RZ, R54.H1_H1 ;  /* 0x30000036ff367230 */ /* 0x000fe20000004100 */
[----:B------:R-:W-:Y:S01]  /*8190*/  F2FP.F16.E5M2.UNPACK_B R56, R75.H1 ;  /* 0x0000004bff38723e */ /* 0x000fe200030004ff */
[--C-:B------:R-:W-:Y:S01]  /*81a0*/  HADD2.F32 R57, -RZ, R58.reuse.H0_H0 ;  /* 0x2000003aff397230 */ /* 0x100fe20000004100 */
[----:B------:R-:W-:Y:S01]  /*81b0*/  F2FP.F16.E5M2.UNPACK_B R60, R76.H1 ;  /* 0x0000004cff3c723e */ /* 0x000fe200030004ff */
[----:B------:R-:W-:Y:S01]  /*81c0*/  HADD2.F32 R58, -RZ, R58.H1_H1 ;  /* 0x3000003aff3a7230 */ /* 0x000fe20000004100 */
[----:B------:R-:W-:Y:S01]  /*81d0*/  F2FP.F16.E5M2.UNPACK_B R64, R77.H1 ;  /* 0x0000004dff40723e */ /* 0x000fe200030004ff */
[--C-:B------:R-:W-:Y:S01]  /*81e0*/  HADD2.F32 R61, -RZ, R62.reuse.H0_H0 ;  /* 0x2000003eff3d7230 */ /* 0x100fe20000004100 */
[----:B------:R-:W-:Y:S01]  /*81f0*/  F2FP.F16.E5M2.UNPACK_B R68, R78.H1 ;  /* 0x0000004eff44723e */ /* 0x000fe200030004ff */
[----:B------:R-:W-:Y:S01]  /*8200*/  HADD2.F32 R62, -RZ, R62.H1_H1 ;  /* 0x3000003eff3e7230 */ /* 0x000fe20000004100 */
[----:B------:R-:W-:Y:S01]  /*8210*/  ISETP.NE.AND P0, PT, R97, RZ, PT ;  /* 0x000000ff6100720c */ /* 0x000fe20003f05270 */
[--C-:B------:R-:W-:Y:S01]  /*8220*/  HADD2.F32 R65, -RZ, R66.reuse.H0_H0 ;  /* 0x20000042ff417230 */ /* 0x100fe20000004100 */
[----:B------:R-:W-:Y:S01]  /*8230*/  ISETP.NE.AND P6, PT, R102, RZ, PT ;  /* 0x000000ff6600720c */ /* 0x000fe20003fc5270 */
[----:B------:R-:W-:Y:S02]  /*8240*/  HADD2.F32 R66, -RZ, R66.H1_H1 ;  /* 0x30000042ff427230 */ /* 0x000fe40000004100 */
[--C-:B------:R-:W-:Y:S02]  /*8250*/  HADD2.F32 R69, -RZ, R70.reuse.H0_H0 ;  /* 0x20000046ff457230 */ /* 0x100fe40000004100 */
[C---:B--2---:R-:W-:Y:S01]  /*8260*/  FMUL R0, R38.reuse, R4 ;  /* 0x0000000426007220 */ /* 0x044fe20000400000 */
        /* <DEDUP_REMOVED lines=20> */
[--C-:B------:R-:W-:Y:S02]  /*83b0*/  HADD2.F32 R47, -RZ, R48.reuse.H0_H0 ;  /* 0x20000030ff2f7230 */ /* 0x100fe40000004100 */
[C---:B------:R-:W-:Y:S01]  /*83c0*/  FMUL R6, R38.reuse, R10 ;  /* 0x0000000a26067220 */ /* 0x040fe20000400000 */
[C---:B------:R-:W-:Y:S01]  /*83d0*/  FFMA R3, R41.reuse, R42, R3 ;  /* 0x0000002a29037223 */ /* 0x040fe20000000003 */
[----:B------:R-:W-:Y:S02]  /*83e0*/  HADD2.F32 R48, -RZ, R48.H1_H1 ;  /* 0x30000030ff307230 */ /* 0x000fe40000004100 */
[C---:B------:R-:W-:Y:S01]  /*83f0*/  FFMA R7, R41.reuse, R44, R7 ;  /* 0x0000002c29077223 */ /* 0x040fe20000000007 */
[C---:B------:R-:W-:Y:S01]  /*8400*/  FFMA R4, R41.reuse, R45, R4 ;  /* 0x0000002d29047223 */ /* 0x040fe20000000004 */
[C---:B------:R-:W-:Y:S01]  /*8410*/  FFMA R5, R41.reuse, R46, R5 ;  /* 0x0000002e29057223 */ /* 0x040fe20000000005 */
[----:B------:R-:W-:Y:S01]  /*8420*/  FFMA R6, R41, R47, R6 ;  /* 0x0000002f29067223 */ /* 0x000fe20000000006 */
[----:B------:R-:W-:Y:S01]  /*8430*/  FMUL R11, R38, R11 ;  /* 0x0000000b260b7220 */ /* 0x000fe20000400000 */
[----:B------:R-:W-:Y:S01]  /*8440*/  F2FP.F16.E5M2.UNPACK_B R40, R79.H1 ;  /* 0x0000004fff28723e */ /* 0x000fe200030004ff */
[--C-:B------:R-:W-:Y:S01]  /*8450*/  HADD2.F32 R51, -RZ, R52.reuse.H0_H0 ;  /* 0x20000034ff337230 */ /* 0x100fe20000004100 */
[----:B------:R-:W-:Y:S01]  /*8460*/  F2FP.SATFINITE.E5M2.F32.PACK_AB_MERGE_C R103, R7, R3, RZ ;  /* 0x000000030767723e */ /* 0x000fe200048060ff */
[C---:B------:R-:W-:Y:S01]  /*8470*/  FFMA R11, R41.reuse, R48, R11 ;  /* 0x00000030290b7223 */ /* 0x040fe2000000000b */
[C---:B------:R-:W-:Y:S01]  /*8480*/  FFMA R8, R41.reuse, R49, R8 ;  /* 0x0000003129087223 */ /* 0x040fe20000000008 */
[----:B------:R-:W-:Y:S01]  /*8490*/  FFMA R9, R41, R50, R9 ;  /* 0x0000003229097223 */ /* 0x000fe20000000009 */
[----:B-1----:R-:W-:Y:S01]  /*84a0*/  F2FP.SATFINITE.E5M2.F32.PACK_AB_MERGE_C R104, R2, R0, R103 ;  /* 0x000000000268723e */ /* 0x002fe20004806067 */
[----:B------:R-:W-:Y:S01]  /*84b0*/  HADD2.F32 R52, -RZ, R52.H1_H1 ;  /* 0x30000034ff347230 */ /* 0x000fe20000004100 */
[----:B------:R-:W-:Y:S01]  /*84c0*/  F2FP.SATFINITE.E5M2.F32.PACK_AB_MERGE_C R105, R11, R6, RZ ;  /* 0x000000060b69723e */ /* 0x000fe200048060ff */
[C---:B------:R-:W-:Y:S01]  /*84d0*/  FMUL R10, R38.reuse, R14 ;  /* 0x0000000e260a7220 */ /* 0x040fe20000400000 */
[C---:B------:R-:W-:Y:S01]  /*84e0*/  FMUL R15, R38.reuse, R15 ;  /* 0x0000000f260f7220 */ /* 0x040fe20000400000 */
[--C-:B------:R-:W-:Y:S01]  /*84f0*/  HADD2.F32 R55, -RZ, R56.reuse.H0_H0 ;  /* 0x20000038ff377230 */ /* 0x100fe20000004100 */
[----:B------:R-:W-:Y:S01]  /*8500*/  F2FP.SATFINITE.E5M2.F32.PACK_AB_MERGE_C R105, R5, R4, R105 ;  /* 0x000000040569723e */ /* 0x000fe20004806069 */
[C---:B------:R-:W-:Y:S01]  /*8510*/  FFMA R10, R41.reuse, R51, R10 ;  /* 0x00000033290a7223 */ /* 0x040fe2000000000a */
[C---:B------:R-:W-:Y:S01]  /*8520*/  FFMA R15, R41.reuse, R52, R15 ;  /* 0x00000034290f7223 */ /* 0x040fe2000000000f */
[C---:B------:R-:W-:Y:S01]  /*8530*/  FFMA R12, R41.reuse, R53, R12 ;  /* 0x00000035290c7223 */ /* 0x040fe2000000000c */
[C---:B------:R-:W-:Y:S01]  /*8540*/  FFMA R13, R41.reuse, R54, R13 ;  /* 0x00000036290d7223 */ /* 0x040fe2000000000d */
[----:B------:R-:W-:Y:S02]  /*8550*/  HADD2.F32 R56, -RZ, R56.H1_H1 ;  /* 0x30000038ff387230 */ /* 0x000fe40000004100 */
[C---:B------:R-:W-:Y:S01]  /*8560*/  FMUL R14, R38.reuse, R18 ;  /* 0x00000012260e7220 */ /* 0x040fe20000400000 */
[C---:B------:R-:W-:Y:S01]  /*8570*/  FMUL R19, R38.reuse, R19 ;  /* 0x0000001326137220 */ /* 0x040fe20000400000 */
[--C-:B------:R-:W-:Y:S02]  /*8580*/  HADD2.F32 R59, -RZ, R60.reuse.H0_H0 ;  /* 0x2000003cff3b7230 */ /* 0x100fe40000004100 */
[C---:B------:R-:W-:Y:S01]  /*8590*/  FMUL R18, R38.reuse, R22 ;  /* 0x0000001626127220 */ /* 0x040fe20000400000 */
[C---:B------:R-:W-:Y:S01]  /*85a0*/  FFMA R14, R41.reuse, R55, R14 ;  /* 0x00000037290e7223 */ /* 0x040fe2000000000e */
[----:B------:R-:W-:Y:S02]  /*85b0*/  HADD2.F32 R60, -RZ, R60.H1_H1 ;  /* 0x3000003cff3c7230 */ /* 0x000fe40000004100 */
        /* <DEDUP_REMOVED lines=27> */
[----:B------:R-:W-:Y:S01]  /*8770*/  FFMA R28, R41, R69, R28 ;  /* 0x00000045291c7223 */ /* 0x000fe2000000001c */
[----:B------:R-:W-:Y:S01]  /*8780*/  F2FP.SATFINITE.E5M2.F32.PACK_AB_MERGE_C R107, R19, R14, RZ ;  /* 0x0000000e136b723e */ /* 0x000fe200048060ff */
        /* <DEDUP_REMOVED lines=25> */
[----:B------:R-:W-:Y:S02]  /*8920*/  UIADD3 UR4, UP0, UPT, UR62, 0x680, URZ ;  /* 0x000006803e047890 */ /* 0x000fe4000ff1e0ff */
[----:B------:R-:W-:Y:S02]  /*8930*/  UIADD3 UR13, UPT, UPT, UR49, 0x20, URZ ;  /* 0x00000020310d7890 */ /* 0x000fe4000fffe0ff */
[----:B------:R-:W-:Y:S02]  /*8940*/  UIADD3 UR12, UPT, UPT, UR43, 0x5300, URZ ;  /* 0x000053002b0c7890 */ /* 0x000fe4000fffe0ff */
[----:B------:R-:W-:Y:S01]  /*8950*/  UIADD3.X UR5, UPT, UPT, URZ, UR63, URZ, UP0, !UPT ;  /* 0x0000003fff057290 */ /* 0x000fe200087fe4ff */
[----:B------:R-:W-:Y:S01]  /*8960*/  UMOV UR14, UR50 ;  /* 0x00000032000e7c82 */ /* 0x000fe20008000000 */
[----:B------:R-:W-:Y:S01]  /*8970*/  UMOV UR15, UR36 ;  /* 0x00000024000f7c82 */ /* 0x000fe20008000000 */
[----:B------:R-:W-:Y:S02]  /*8980*/  UIADD3 UR9, UPT, UPT, UR49, 0xa0, URZ ;  /* 0x000000a031097890 */ /* 0x000fe4000fffe0ff */
[----:B------:R-:W-:Y:S01]  /*8990*/  UIADD3 UR8, UPT, UPT, UR43, 0x5b00, URZ ;  /* 0x00005b002b087890 */ /* 0x000fe2000fffe0ff */
[----:B------:R-:W-:Y:S03]  /*89a0*/  UMOV UR10, UR50 ;  /* 0x00000032000a7c82 */ /* 0x000fe60008000000 */
[----:B------:R2:W-:Y:S01]  /*89b0*/  UTMASTG.3D [UR12], [UR4] ;  /* 0x0000000c040073b5 */ /* 0x0005e20008010000 */
[----:B------:R-:W-:Y:S04]  /*89c0*/  UMOV UR11, UR36 ;  /* 0x00000024000b7c82 */ /* 0x000fe80008000000 */
[----:B------:R2:W-:Y:S01]  /*89d0*/  UTMASTG.3D [UR8], [UR4] ;  /* 0x00000008040073b5 */ /* 0x0005e20008010000 */
[----:B------:R0:W-:Y:S01]  /*89e0*/  UTMACMDFLUSH ;  /* 0x00000000000079b7 */ /* 0x0001e20000000000 */
[----:B--2---:R-:W-:Y:S04]  /*89f0*/  DEPBAR.LE SB0, 0x1 ;  /* 0x000080400000791a */ /* 0x004fe80000000000 */
.L_x_138:
[----:B------:R-:W-:Y:S05]  /*8a00*/  BSYNC.RECONVERGENT B0 ;  /* 0x0000000000007941 */ /* 0x000fea0003800200 */
.L_x_137:
        /* <DEDUP_REMOVED lines=16> */
.L_x_142:
[----:B------:R-:W-:Y:S05]  /*8b10*/  BSYNC B0 ;  /* 0x0000000000007941 */ /* 0x000fea0003800000 */
.L_x_141:
        /* <DEDUP_REMOVED lines=17> */
.L_x_140:
[----:B------:R-:W-:Y:S05]  /*8c30*/  BSYNC B1 ;  /* 0x0000000000017941 */ /* 0x000fea0003800000 */
.L_x_139:
        /* <DEDUP_REMOVED lines=21> */
.L_x_144:
        /* <DEDUP_REMOVED lines=17> */
[----:B------:R-:W-:Y:S01]  /*8ea0*/  ISETP.NE.AND P6, PT, R102, RZ, PT ;  /* 0x000000ff6600720c */ /* 0x000fe20003fc5270 */
[--C-:B------:R-:W-:Y:S01]  /*8eb0*/  HADD2.F32 R49, -RZ, R50.reuse.H0_H0 ;  /* 0x20000032ff317230 */ /* 0x100fe20000004100 */
[----:B----4-:R-:W-:Y:S01]  /*8ec0*/  F2FP.F16.E5M2.UNPACK_B R58, R76 ;  /* 0x0000004cff3a723e */ /* 0x010fe200020004ff */
[----:B------:R-:W-:Y:S01]  /*8ed0*/  HADD2.F32 R50, -RZ, R50.H1_H1 ;  /* 0x30000032ff327230 */ /* 0x000fe20000004100 */
[----:B------:R-:W-:Y:S01]  /*8ee0*/  F2FP.F16.E5M2.UNPACK_B R62, R77 ;  /* 0x0000004dff3e723e */ /* 0x000fe200020004ff */
[--C-:B------:R-:W-:Y:S01]  /*8ef0*/  HADD2.F32 R53, -RZ, R54.reuse.H0_H0 ;  /* 0x20000036ff357230 */ /* 0x100fe20000004100 */
[----:B------:R-:W-:Y:S01]  /*8f00*/  F2FP.F16.E5M2.UNPACK_B R66, R78 ;  /* 0x0000004eff42723e */ /* 0x000fe200020004ff */
[----:B------:R-:W-:Y:S01]  /*8f10*/  HADD2.F32 R54, -RZ, R54.H1_H1 ;  /* 0x30000036ff367230 */ /* 0x000fe20000004100 */
[----:B------:R-:W-:Y:S01]  /*8f20*/  F2FP.F16.E5M2.UNPACK_B R70, R79 ;  /* 0x0000004fff46723e */ /* 0x000fe200020004ff */
[--C-:B------:R-:W-:Y:S01]  /*8f30*/  HADD2.F32 R57, -RZ, R58.reuse.H0_H0 ;  /* 0x2000003aff397230 */ /* 0x100fe20000004100 */
[----:B------:R-:W-:Y:S01]  /*8f40*/  F2FP.F16.E5M2.UNPACK_B R56, R75.H1 ;  /* 0x0000004bff38723e */ /* 0x000fe200030004ff */
[----:B------:R-:W-:Y:S01]  /*8f50*/  HADD2.F32 R58, -RZ, R58.H1_H1 ;  /* 0x3000003aff3a7230 */ /* 0x000fe20000004100 */
[----:B------:R-:W-:Y:S01]  /*8f60*/  F2FP.F16.E5M2.UNPACK_B R60, R76.H1 ;  /* 0x0000004cff3c723e */ /* 0x000fe200030004ff */
[--C-:B------:R-:W-:Y:S01]  /*8f70*/  HADD2.F32 R61, -RZ, R62.reuse.H0_H0 ;  /* 0x2000003eff3d7230 */ /* 0x100fe20000004100 */
[----:B------:R-:W-:Y:S01]  /*8f80*/  F2FP.F16.E5M2.UNPACK_B R64, R77.H1 ;  /* 0x0000004dff40723e */ /* 0x000fe200030004ff */
[----:B------:R-:W-:Y:S01]  /*8f90*/  HADD2.F32 R62, -RZ, R62.H1_H1 ;  /* 0x3000003eff3e7230 */ /* 0x000fe20000004100 */
[----:B------:R-:W-:Y:S01]  /*8fa0*/  F2FP.F16.E5M2.UNPACK_B R68, R78.H1 ;  /* 0x0000004eff44723e */ /* 0x000fe200030004ff */
        /* <DEDUP_REMOVED lines=112> */
[----:B------:R-:W-:Y:S02]  /*96b0*/  UIADD3 UR4, UPT, UPT, UR43, 0x4300, URZ ;  /* 0x000043002b047890 */ /* 0x000fe4000fffe0ff */
[----:B------:R-:W-:Y:S01]  /*96c0*/  UIADD3 UR9, UPT, UPT, UR49, 0x40, URZ ;  /* 0x0000004031097890 */ /* 0x000fe2000fffe0ff */
[----:B------:R-:W-:Y:S01]  /*96d0*/  UMOV UR10, UR50 ;  /* 0x00000032000a7c82 */ /* 0x000fe20008000000 */
[----:B------:R-:W-:Y:S02]  /*96e0*/  UMOV UR11, UR36 ;  /* 0x00000024000b7c82 */ /* 0x000fe40008000000 */
[----:B------:R-:W-:Y:S01]  /*96f0*/  MOV R96, UR4 ;  /* 0x0000000400607c02 */ /* 0x000fe20008000f00 */
[----:B------:R-:W-:Y:S02]  /*9700*/  UIADD3 UR4, UP0, UPT, UR62, 0x680, URZ ;  /* 0x000006803e047890 */ /* 0x000fe4000ff1e0ff */
[----:B------:R-:W-:Y:S01]  /*9710*/  UIADD3 UR13, UPT, UPT, UR49, 0xc0, URZ ;  /* 0x000000c0310d7890 */ /* 0x000fe2000fffe0ff */
[----:B------:R-:W-:Y:S01]  /*9720*/  R2UR UR8, R96 ;  /* 0x00000000600872ca */ /* 0x000fe200000e0000 */
[----:B------:R-:W-:Y:S02]  /*9730*/  UIADD3.X UR5, UPT, UPT, URZ, UR63, URZ, UP0, !UPT ;  /* 0x0000003fff057290 */ /* 0x000fe400087fe4ff */
[----:B------:R-:W-:Y:S01]  /*9740*/  UIADD3 UR12, UPT, UPT, UR43, 0x4b00, URZ ;  /* 0x00004b002b0c7890 */ /* 0x000fe2000fffe0ff */
[----:B------:R-:W-:Y:S01]  /*9750*/  UMOV UR14, UR50 ;  /* 0x00000032000e7c82 */ /* 0x000fe20008000000 */
[----:B------:R-:W-:Y:S08]  /*9760*/  UMOV UR15, UR36 ;  /* 0x00000024000f7c82 */ /* 0x000ff00008000000 */
[----:B------:R2:W-:Y:S01]  /*9770*/  UTMASTG.3D [UR8], [UR4] ;  /* 0x00000008040073b5 */ /* 0x0005e20008010000 */
[----:B------:R2:W-:Y:S01]  /*9780*/  UTMASTG.3D [UR12], [UR4] ;  /* 0x0000000c040073b5 */ /* 0x0005e20008010000 */
[----:B------:R0:W-:Y:S01]  /*9790*/  UTMACMDFLUSH ;  /* 0x00000000000079b7 */ /* 0x0001e20000000000 */
[----:B--2---:R-:W-:Y:S04]  /*97a0*/  DEPBAR.LE SB0, 0x1 ;  /* 0x000080400000791a */ /* 0x004fe80000000000 */
.L_x_146:
[----:B------:R-:W-:Y:S05]  /*97b0*/  BSYNC.RECONVERGENT B0 ;  /* 0x0000000000007941 */ /* 0x000fea0003800200 */
.L_x_145:
        /* <DEDUP_REMOVED lines=16> */
.L_x_150:
[----:B------:R-:W-:Y:S05]  /*98c0*/  BSYNC B0 ;  /* 0x0000000000007941 */ /* 0x000fea0003800000 */
.L_x_149:
        /* <DEDUP_REMOVED lines=17> */
.L_x_148:
[----:B------:R-:W-:Y:S05]  /*99e0*/  BSYNC B1 ;  /* 0x0000000000017941 */ /* 0x000fea0003800000 */
.L_x_147:
        /* <DEDUP_REMOVED lines=21> */
.L_x_152:
[----:B------:R-:W-:Y:S01]  /*9b40*/  ISETP.NE.AND P0, PT, R97, RZ, PT ;  /* 0x000000ff6100720c */ /* 0x000fe20003f05270 */
[----:B------:R-:W-:Y:S05]  /*9b50*/  WARPSYNC.ALL ;  /* 0x0000000000007948 */ /* 0x000fea0003800000 */
[----:B------:R-:W-:Y:S01]  /*9b60*/  R2UR UR4, R39 ;  /* 0x00000000270472ca */ /* 0x000fe200000e0000 */
[----:B------:R-:W-:Y:S01]  /*9b70*/  BSSY.RECONVERGENT B0, `(.L_x_153) ;  /* 0x000009f000007945 */ /* 0x000fe20003800200 */
[-C--:B---3--:R-:W-:Y:S02]  /*9b80*/  F2FP.F16.E5M2.UNPACK_B R42, R72.reuse ;  /* 0x00000048ff2a723e */ /* 0x088fe400020004ff */
[----:B------:R-:W-:Y:S02]  /*9b90*/  F2FP.F16.E5M2.UNPACK_B R72, R72.H1 ;  /* 0x00000048ff48723e */ /* 0x000fe400030004ff */
[-C--:B------:R-:W-:Y:S01]  /*9ba0*/  F2FP.F16.E5M2.UNPACK_B R46, R73.reuse ;  /* 0x00000049ff2e723e */ /* 0x080fe200020004ff */
[--C-:B------:R-:W-:Y:S01]  /*9bb0*/  HADD2.F32 R40, -RZ, R42.reuse.H0_H0 ;  /* 0x2000002aff287230 */ /* 0x100fe20000004100 */
[----:B------:R-:W-:Y:S01]  /*9bc0*/  F2FP.F16.E5M2.UNPACK_B R73, R73.H1 ;  /* 0x00000049ff49723e */ /* 0x000fe200030004ff */
[----:B------:R-:W-:Y:S01]  /*9bd0*/  HADD2.F32 R42, -RZ, R42.H1_H1 ;  /* 0x3000002aff2a7230 */ /* 0x000fe20000004100 */
[-C--:B------:R-:W-:Y:S01]  /*9be0*/  F2FP.F16.E5M2.UNPACK_B R50, R74.reuse ;  /* 0x0000004aff32723e */ /* 0x080fe200020004ff */
[----:B------:R-:W-:Y:S01]  /*9bf0*/  HADD2.F32 R43, -RZ, R72.H0_H0 ;  /* 0x20000048ff2b7230 */ /* 0x000fe20000004100 */
[----:B------:R-:W-:Y:S01]  /*9c00*/  F2FP.F16.E5M2.UNPACK_B R74, R74.H1 ;  /* 0x0000004aff4a723e */ /* 0x000fe200030004ff */
[----:B------:R-:W2:Y:S01]  /*9c10*/  LDTM.x32 R4, tmem[UR4+0x60] ;  /* 0x00006004000479ee */ /* 0x000ea200082c0000 */
[----:B------:R-:W-:Y:S01]  /*9c20*/  NOP ;  /* 0x0000000000007918 */ /* 0x000fe20000000000 */
[----:B------:R-:W-:Y:S01]  /*9c30*/  IADD3 R90, PT, PT, R90, 0x190, RZ ;  /* 0x000001905a5a7810 */ /* 0x000fe20007ffe0ff */
[--C-:B------:R-:W-:Y:S01]  /*9c40*/  HADD2.F32 R45, -RZ, R46.reuse.H0_H0 ;  /* 0x2000002eff2d7230 */ /* 0x100fe20000004100 */
[----:B------:R-:W-:Y:S01]  /*9c50*/  F2FP.F16.E5M2.UNPACK_B R54, R75 ;  /* 0x0000004bff36723e */ /* 0x000fe200020004ff */
[----:B------:R-:W-:Y:S01]  /*9c60*/  HADD2.F32 R46, -RZ, R46.H1_H1 ;  /* 0x3000002eff2e7230 */ /* 0x000fe20000004100 */
[----:B------:R-:W-:Y:S01]  /*9c70*/  LOP3.LUT R90, R90, 0xfefffff8, RZ, 0xc0, !PT ;  /* 0xfefffff85a5a7812 */ /* 0x000fe200078ec0ff */
[--C-:B------:R-:W-:Y:S01]  /*9c80*/  HADD2.F32 R49, -RZ, R50.reuse.H0_H0 ;  /* 0x20000032ff317230 */ /* 0x100fe20000004100 */
[----:B----4-:R-:W-:Y:S01]  /*9c90*/  F2FP.F16.E5M2.UNPACK_B R58, R76 ;  /* 0x0000004cff3a723e */ /* 0x010fe200020004ff */
[----:B------:R-:W-:Y:S01]  /*9ca0*/  HADD2.F32 R50, -RZ, R50.H1_H1 ;  /* 0x30000032ff327230 */ /* 0x000fe20000004100 */
[----:B--2---:R2:W-:Y:S01]  /*9cb0*/  SYNCS.ARRIVE.TRANS64.RED.A1T0 RZ, [R90+URZ], RZ ;  /* 0x000000ff5aff79a7 */ /* 0x0045e200081004ff */
[--C-:B------:R-:W-:Y:S01]  /*9cc0*/  HADD2.F32 R53, -RZ, R54.reuse.H0_H0 ;  /* 0x20000036ff357230 */ /* 0x100fe20000004100 */
[-C--:B------:R-:W-:Y:S01]  /*9cd0*/  F2FP.F16.E5M2.UNPACK_B R62, R77.reuse ;  /* 0x0000004dff3e723e */ /* 0x080fe200020004ff */
[----:B------:R-:W-:Y:S01]  /*9ce0*/  HADD2.F32 R54, -RZ, R54.H1_H1 ;  /* 0x30000036ff367230 */ /* 0x000fe20000004100 */
[----:B------:R-:W-:Y:S01]  /*9cf0*/  F2FP.F16.E5M2.UNPACK_B R77, R77.H1 ;  /* 0x0000004dff4d723e */ /* 0x000fe200030004ff */
        /* <DEDUP_REMOVED lines=8> */
[----:B------:R-:W-:Y:S02]  /*9d80*/  HADD2.F32 R64, -RZ, R77.H1_H1 ;  /* 0x3000004dff407230 */ /* 0x000fe40000004100 */
[C---:B------:R-:W-:Y:S01]  /*9d90*/  FMUL R4, R38.reuse, R4 ;  /* 0x0000000426047220 */ /* 0x040fe20000400000 */
        /* <DEDUP_REMOVED lines=13> */
[--C-:B------:R-:W-:Y:S02]  /*9e70*/  HADD2.F32 R65, -RZ, R66.reuse.H0_H0 ;  /* 0x20000042ff417230 */ /* 0x100fe40000004100 */
[C---:B------:R-:W-:Y:S01]  /*9e80*/  FMUL R24, R38.reuse, R28 ;  /* 0x0000001c26187220 */ /* 0x040fe20000400000 */
[----:B------:R-:W-:Y:S02]  /*9e90*/  HADD2.F32 R66, -RZ, R66.H1_H1 ;  /* 0x30000042ff427230 */ /* 0x000fe40000004100 */
[C---:B------:R-:W-:Y:S01]  /*9ea0*/  FMUL R25, R38.reuse, R29 ;  /* 0x0000001d26197220 */ /* 0x040fe20000400000 */
[--C-:B------:R-:W-:Y:S02]  /*9eb0*/  HADD2.F32 R69, -RZ, R70.reuse.H0_H0 ;  /* 0x20000046ff457230 */ /* 0x100fe40000004100 */
[C---:B------:R-:W-:Y:S01]  /*9ec0*/  FMUL R28, R38.reuse, R32 ;  /* 0x00000020261c7220 */ /* 0x040fe20000400000 */
[----:B------:R-:W-:Y:S02]  /*9ed0*/  HADD2.F32 R70, -RZ, R70.H1_H1 ;  /* 0x30000046ff467230 */ /* 0x000fe40000004100 */
[C---:B------:R-:W-:Y:S01]  /*9ee0*/  FMUL R29, R38.reuse, R33 ;  /* 0x00000021261d7220 */ /* 0x040fe20000400000 */
        /* <DEDUP_REMOVED lines=11> */
[C---:B------:R-:W-:Y:S01]  /*9fa0*/  FMUL R11, R38.reuse, R11 ;  /* 0x0000000b260b7220 */ /* 0x040fe20000400000 */
[----:B------:R-:W-:Y:S01]  /*9fb0*/  F2FP.F16.E5M2.UNPACK_B R78, R78.H1 ;  /* 0x0000004eff4e723e */ /* 0x000fe200030004ff */
[--C-:B------:R-:W-:Y:S01]  /*9fc0*/  HADD2.F32 R51, -RZ, R74.reuse.H0_H0 ;  /* 0x2000004aff337230 */ /* 0x100fe20000004100 */
[----:B------:R-:W-:Y:S01]  /*9fd0*/  F2FP.SATFINITE.E5M2.F32.PACK_AB_MERGE_C R100, R7, R6, RZ ;  /* 0x000000060764723e */ /* 0x000fe200048060ff */
[C---:B------:R-:W-:Y:S01]  /*9fe0*/  FFMA R11, R41.reuse, R48, R11 ;  /* 0x00000030290b7223 */ /* 0x040fe2000000000b */
[C---:B------:R-:W-:Y:S01]  /*9ff0*/  FFMA R12, R41.reuse, R49, R12 ;  /* 0x00000031290c7223 */ /* 0x040fe2000000000c */
[----:B------:R-:W-:Y:S01]  /*a000*/  FFMA R13, R41, R50, R13 ;  /* 0x00000032290d7223 */ /* 0x000fe2000000000d */
[----:B------:R-:W-:Y:S01]  /*a010*/  F2FP.SATFINITE.E5M2.F32.PACK_AB_MERGE_C R100, R5, R4, R100 ;  /* 0x000000040564723e */ /* 0x000fe20004806064 */
        /* <DEDUP_REMOVED lines=21> */
[----:B------:R-:W-:Y:S02]  /*a170*/  HADD2.F32 R62, -RZ, R77.H0_H0 ;  /* 0x2000004dff3e7230 */ /* 0x000fe40000004100 */
[C---:B------:R-:W-:Y:S01]  /*a180*/  FFMA R22, R41.reuse, R59, R22 ;  /* 0x0000003b29167223 */ /* 0x040fe20000000016 */
[C---:B------:R-:W-:Y:S01]  /*a190*/  FMUL R3, R38.reuse, R26 ;  /* 0x0000001a26037220 */ /* 0x040fe20000400000 */
[C---:B------:R-:W-:Y:S01]  /*a1a0*/  FFMA R23, R41.reuse, R60, R23 ;  /* 0x0000003c29177223 */ /* 0x040fe20000000017 */
[C---:B------:R-:W-:Y:S01]  /*a1b0*/  FMUL R27, R38.reuse, R27 ;  /* 0x0000001b261b7220 */ /* 0x040fe20000400000 */
[C---:B------:R-:W-:Y:S01]  /*a1c0*/  FFMA R0, R41.reuse, R61, R0 ;  /* 0x0000003d29007223 */ /* 0x040fe20000000000 */
[----:B------:R-:W-:Y:S01]  /*a1d0*/  F2FP.F16.E5M2.UNPACK_B R79, R79.H1 ;  /* 0x0000004fff4f723e */ /* 0x000fe200030004ff */
        /* <DEDUP_REMOVED lines=23> */
[----:B-1----:R-:W-:Y:S02]  /*a350*/  F2FP.SATFINITE.E5M2.F32.PACK_AB_MERGE_C R104, R23, R22, RZ ;  /* 0x000000161768723e */ /* 0x002fe400048060ff */
        /* <DEDUP_REMOVED lines=8> */
[----:B------:R-:W-:Y:S03]  /*a3e0*/  IADD3 R36, PT, PT, R36, 0x1, RZ ;  /* 0x0000000124247810 */ /* 0x000fe60007ffe0ff */
[----:B------:R2:W-:Y:S01]  /*a3f0*/  STS.128 [R99+0x5300], R104 ;  /* 0x0053006863007388 */ /* 0x0005e20000000c00 */
[----:B------:R-:W-:Y:S01]  /*a400*/  @!PT LDS RZ, [RZ] ;  /* 0x00000000fffff984 */ /* 0x000fe20000000800 */
[----:B------:R-:W-:Y:S01]  /*a410*/  @!PT LDS RZ, [RZ] ;  /* 0x00000000fffff984 */ /* 0x000fe20000000800 */
[----:B------:R-:W-:Y:S01]  /*a420*/  @!PT LDS RZ, [RZ] ;  /* 0x00000000fffff984 */ /* 0x000fe20000000800 */
[----:B------:R-:W-:Y:S01]  /*a430*/  @!PT LDS RZ, [RZ] ;  /* 0x00000000fffff984 */ /* 0x000fe20000000800 */
[----:B------:R1:W-:Y:S07]  /*a440*/  MEMBAR.ALL.CTA ;  /* 0x0000000000007992 */ /* 0x0003ee0000008000 */
[----:B-1----:R-:W1:Y:S02]  /*a450*/  FENCE.VIEW.ASYNC.S ;  /* 0x00000000000073c6 */ /* 0x002e640000000000 */
[----:B-1----:R-:W-:Y:S06]  /*a460*/  BAR.SYNC.DEFER_BLOCKING 0x1, 0x80 ;  /* 0x0042000000007b1d */ /* 0x002fec0000010000 */
        /* <DEDUP_REMOVED lines=14> */
[----:B-1----:R-:W-:Y:S04]  /*a550*/  DEPBAR.LE SB0, 0x1 ;  /* 0x000080400000791a */ /* 0x002fe80000000000 */
.L_x_154:
[----:B------:R-:W-:Y:S05]  /*a560*/  BSYNC.RECONVERGENT B0 ;  /* 0x0000000000007941 */ /* 0x000fea0003800200 */
.L_x_153:
[----:B------:R-:W-:Y:S01]  /*a570*/  R2UR UR4, R88 ;  /* 0x00000000580472ca */ /* 0x000fe200000e0000 */
[----:B------:R-:W-:Y:S01]  /*a580*/  BAR.SYNC.DEFER_BLOCKING 0x1, 0x80 ;  /* 0x0042000000007b1d */ /* 0x000fe20000010000 */
[----:B------:R-:W-:Y:S01]  /*a590*/  ISETP.NE.AND P0, PT, R91, 0x2, PT ;  /* 0x000000025b00780c */ /* 0x000fe20003f05270 */
[----:B------:R-:W-:Y:S01]  /*a5a0*/  UISETP.NE.AND UP0, UPT, UR44, URZ, UPT ;  /* 0x000000ff2c00728c */ /* 0x000fe2000bf05270 */
[----:B------:R-:W-:Y:S01]  /*a5b0*/  ISETP.NE.AND P1, PT, R36, 0x4, PT ;  /* 0x000000042400780c */ /* 0x000fe20003f25270 */
[----:B------:R-:W-:Y:S01]  /*a5c0*/  UIADD3 UR32, UPT, UPT, UR37, UR59, URZ ;  /* 0x0000003b25207290 */ /* 0x000fe2000fffe0ff */
[----:B------:R-:W-:Y:S02]  /*a5d0*/  SEL R3, RZ, 0x1, P0 ;  /* 0x00000001ff037807 */ /* 0x000fe40000000000 */
[----:B------:R-:W-:Y:S02]  /*a5e0*/  SEL R0, RZ, 0x1, P1 ;  /* 0x00000001ff007807 */ /* 0x000fe40000800000 */
[----:B------:R-:W-:Y:S02]  /*a5f0*/  LOP3.LUT R94, R94, R3, RZ, 0x3c, !PT ;  /* 0x000000035e5e7212 */ /* 0x000fe400078e3cff */
[----:B------:R-:W-:Y:S01]  /*a600*/  LOP3.LUT R95, R95, R0, RZ, 0x3c, !PT ;  /* 0x000000005f5f7212 */ /* 0x000fe200078e3cff */
[----:B------:R-:W-:Y:S01]  /*a610*/  UIADD3 UR20, UPT, UPT, UR38, UR4, URZ ;  /* 0x0000000426147290 */ /* 0x000fe2000fffe0ff */
[----:B------:R-:W-:Y:S02]  /*a620*/  SEL R91, R91, RZ, P0 ;  /* 0x000000ff5b5b7207 */ /* 0x000fe40000000000 */
[----:B------:R-:W-:Y:S01]  /*a630*/  SEL R36, R36, RZ, P1 ;  /* 0x000000ff24247207 */ /* 0x000fe20000800000 */
[----:B------:R-:W-:Y:S01]  /*a640*/  UMOV UR36, UR58 ;  /* 0x0000003a00247c82 */ /* 0x000fe20008000000 */
[----:B------:R-:W-:Y:S07]  /*a650*/  BRA.U UP0, `(.L_x_155) ;  /* 0xffffffb900ac7547 */ /* 0x000fee000b83ffff */
[----:B------:R-:W-:Y:S05]  /*a660*/  EXIT ;  /* 0x000000000000794d */ /* 0x000fea0003800000 */
.L_x_25:
[----:B-1----:R1:W2:Y:S02]  /*a670*/  SYNCS.PHASECHK.TRANS64.TRYWAIT P0, [R0+URZ+0x1c0], R3 ;  /* 0x0001c003000075a7 */ /* 0x0022a400080011ff */
[----:B--2---:R-:W-:Y:S05]  /*a680*/  @!P0 NANOSLEEP.SYNCS 0x989680 ;  /* 0x009896800000895d */ /* 0x004fea0003900000 */
[----:B------:R-:W2:Y:S02]  /*a690*/  @!P0 SYNCS.PHASECHK.TRANS64 P0, [R0+URZ+0x1c0], R3 ;  /* 0x0001c003000085a7 */ /* 0x000ea400080010ff */
[----:B--2---:R-:W-:Y:S05]  /*a6a0*/  @!P0 BRA `(.L_x_25) ;  /* 0xfffffffc00f08947 */ /* 0x004fea000383ffff */
[----:B------:R-:W-:Y:S05]  /*a6b0*/  BRA `(.L_x_156) ;  /* 0xffffff7400487947 */ /* 0x000fea000383ffff */
.L_x_28:
[----:B-1----:R-:W-:-:S07]  /*a6c0*/  MOV R0, UR33 ;  /* 0x0000002100007c02 */ /* 0x002fce0008000f00 */
.L_x_157:
[----:B-1----:R1:W2:Y:S02]  /*a6d0*/  SYNCS.PHASECHK.TRANS64.TRYWAIT P0, [R0+URZ+0x80], R3 ;  /* 0x00008003000075a7 */ /* 0x0022a400080011ff */
[----:B--2---:R-:W-:Y:S05]  /*a6e0*/  @!P0 NANOSLEEP.SYNCS 0x989680 ;  /* 0x009896800000895d */ /* 0x004fea0003900000 */
[----:B------:R-:W2:Y:S02]  /*a6f0*/  @!P0 SYNCS.PHASECHK.TRANS64 P0, [R0+URZ+0x80], R3 ;  /* 0x00008003000085a7 */ /* 0x000ea400080010ff */
[----:B--2---:R-:W-:Y:S05]  /*a700*/  @!P0 BRA `(.L_x_157) ;  /* 0xfffffffc00f08947 */ /* 0x004fea000383ffff */
[----:B------:R-:W-:Y:S05]  /*a710*/  BRA `(.L_x_27) ;  /* 0xffffff7400987947 */ /* 0x000fea000383ffff */
.L_x_35:
[----:B-1----:R-:W-:-:S07]  /*a720*/  MOV R0, UR17 ;  /* 0x0000001100007c02 */ /* 0x002fce0008000f00 */
.L_x_158:
[----:B-1----:R1:W2:Y:S02]  /*a730*/  SYNCS.PHASECHK.TRANS64.TRYWAIT P0, [R0+URZ+0x80], R3 ;  /* 0x00008003000075a7 */ /* 0x0022a400080011ff */
[----:B--2---:R-:W-:Y:S05]  /*a740*/  @!P0 NANOSLEEP.SYNCS 0x989680 ;  /* 0x009896800000895d */ /* 0x004fea0003900000 */
[----:B------:R-:W2:Y:S02]  /*a750*/  @!P0 SYNCS.PHASECHK.TRANS64 P0, [R0+URZ+0x80], R3 ;  /* 0x00008003000085a7 */ /* 0x000ea400080010ff */
[----:B--2---:R-:W-:Y:S05]  /*a760*/  @!P0 BRA `(.L_x_158) ;  /* 0xfffffffc00f08947 */ /* 0x004fea000383ffff */
[----:B------:R-:W-:Y:S05]  /*a770*/  BRA `(.L_x_34) ;  /* 0xffffff7800587947 */ /* 0x000fea000383ffff */
.L_x_40:
[----:B-1----:R1:W2:Y:S02]  /*a780*/  SYNCS.PHASECHK.TRANS64.TRYWAIT P0, [R3+URZ+0x150], R0 ;  /* 0x00015000030075a7 */ /* 0x0022a400080011ff */
[----:B--2---:R-:W-:Y:S05]  /*a790*/  @!P0 NANOSLEEP.SYNCS 0x989680 ;  /* 0x009896800000895d */ /* 0x004fea0003900000 */
[----:B------:R-:W2:Y:S02]  /*a7a0*/  @!P0 SYNCS.PHASECHK.TRANS64 P0, [R3+URZ+0x150], R0 ;  /* 0x00015000030085a7 */ /* 0x000ea400080010ff */
[----:B--2---:R-:W-:Y:S05]  /*a7b0*/  @!P0 BRA `(.L_x_40) ;  /* 0xfffffffc00f08947 */ /* 0x004fea000383ffff */
[----:B------:R-:W-:Y:S05]  /*a7c0*/  BRA `(.L_x_159) ;  /* 0xffffff7800fc7947 */ /* 0x000fea000383ffff */
.L_x_44:
[----:B-1----:R-:W-:-:S07]  /*a7d0*/  MOV R0, UR4 ;  /* 0x0000000400007c02 */ /* 0x002fce0008000f00 */
.L_x_160:
[----:B-1----:R1:W2:Y:S02]  /*a7e0*/  SYNCS.PHASECHK.TRANS64.TRYWAIT P0, [R0+URZ], R3 ;  /* 0x00000003000075a7 */ /* 0x0022a400080011ff */
[----:B--2---:R-:W-:Y:S05]  /*a7f0*/  @!P0 NANOSLEEP.SYNCS 0x989680 ;  /* 0x009896800000895d */ /* 0x004fea0003900000 */
[----:B------:R-:W2:Y:S02]  /*a800*/  @!P0 SYNCS.PHASECHK.TRANS64 P0, [R0+URZ], R3 ;  /* 0x00000003000085a7 */ /* 0x000ea400080010ff */
[----:B--2---:R-:W-:Y:S05]  /*a810*/  @!P0 BRA `(.L_x_160) ;  /* 0xfffffffc00f08947 */ /* 0x004fea000383ffff */
[----:B------:R-:W-:Y:S05]  /*a820*/  BRA `(.L_x_161) ;  /* 0xffffff8000a47947 */ /* 0x000fea000383ffff */
.L_x_45:
[----:B------:R-:W-:-:S07]  /*a830*/  MOV R0, UR5 ;  /* 0x0000000500007c02 */ /* 0x000fce0008000f00 */
.L_x_162:
[----:B-1----:R1:W2:Y:S02]  /*a840*/  SYNCS.PHASECHK.TRANS64.TRYWAIT P0, [R0+URZ], R3 ;  /* 0x00000003000075a7 */ /* 0x0022a400080011ff */
[----:B--2---:R-:W-:Y:S05]  /*a850*/  @!P0 NANOSLEEP.SYNCS 0x989680 ;  /* 0x009896800000895d */ /* 0x004fea0003900000 */
[----:B------:R-:W2:Y:S02]  /*a860*/  @!P0 SYNCS.PHASECHK.TRANS64 P0, [R0+URZ], R3 ;  /* 0x00000003000085a7 */ /* 0x000ea400080010ff */
[----:B--2---:R-:W-:Y:S05]  /*a870*/  @!P0 BRA `(.L_x_162) ;  /* 0xfffffffc00f08947 */ /* 0x004fea000383ffff */
[----:B------:R-:W-:Y:S05]  /*a880*/  BRA `(.L_x_163) ;  /* 0xffffff8000b07947 */ /* 0x000fea000383ffff */
.L_x_46:
[----:B------:R-:W-:-:S07]  /*a890*/  MOV R0, UR5 ;  /* 0x0000000500007c02 */ /* 0x000fce0008000f00 */
.L_x_164:
[----:B-1----:R1:W2:Y:S02]  /*a8a0*/  SYNCS.PHASECHK.TRANS64.TRYWAIT P0, [R0+URZ], R3 ;  /* 0x00000003000075a7 */ /* 0x0022a400080011ff */
[----:B--2---:R-:W-:Y:S05]  /*a8b0*/  @!P0 NANOSLEEP.SYNCS 0x989680 ;  /* 0x009896800000895d */ /* 0x004fea0003900000 */
[----:B------:R-:W2:Y:S02]  /*a8c0*/  @!P0 SYNCS.PHASECHK.TRANS64 P0, [R0+URZ], R3 ;  /* 0x00000003000085a7 */ /* 0x000ea400080010ff */
[----:B--2---:R-:W-:Y:S05]  /*a8d0*/  @!P0 BRA `(.L_x_164) ;  /* 0xfffffffc00f08947 */ /* 0x004fea000383ffff */
[----:B------:R-:W-:Y:S05]  /*a8e0*/  BRA `(.L_x_165) ;  /* 0xffffff8000bc7947 */ /* 0x000fea000383ffff */
.L_x_47:
[----:B------:R-:W-:-:S07]  /*a8f0*/  MOV R0, UR5 ;  /* 0x0000000500007c02 */ /* 0x000fce0008000f00 */
.L_x_166:
[----:B-1----:R1:W2:Y:S02]  /*a900*/  SYNCS.PHASECHK.TRANS64.TRYWAIT P0, [R0+URZ], R3 ;  /* 0x00000003000075a7 */ /* 0x0022a400080011ff */
[----:B--2---:R-:W-:Y:S05]  /*a910*/  @!P0 NANOSLEEP.SYNCS 0x989680 ;  /* 0x009896800000895d */ /* 0x004fea0003900000 */
[----:B------:R-:W2:Y:S02]  /*a920*/  @!P0 SYNCS.PHASECHK.TRANS64 P0, [R0+URZ], R3 ;  /* 0x00000003000085a7 */ /* 0x000ea400080010ff */
[----:B--2---:R-:W-:Y:S05]  /*a930*/  @!P0 BRA `(.L_x_166) ;  /* 0xfffffffc00f08947 */ /* 0x004fea000383ffff */
[----:B------:R-:W-:Y:S05]  /*a940*/  BRA `(.L_x_167) ;  /* 0xffffff8000c87947 */ /* 0x000fea000383ffff */
.L_x_48:
[----:B------:R-:W-:-:S07]  /*a950*/  MOV R0, UR5 ;  /* 0x0000000500007c02 */ /* 0x000fce0008000f00 */
.L_x_168:
[----:B-1----:R1:W2:Y:S02]  /*a960*/  SYNCS.PHASECHK.TRANS64.TRYWAIT P0, [R0+URZ], R3 ;  /* 0x00000003000075a7 */ /* 0x0022a400080011ff */
[----:B--2---:R-:W-:Y:S05]  /*a970*/  @!P0 NANOSLEEP.SYNCS 0x989680 ;  /* 0x009896800000895d */ /* 0x004fea0003900000 */
[----:B------:R-:W2:Y:S02]  /*a980*/  @!P0 SYNCS.PHASECHK.TRANS64 P0, [R0+URZ], R3 ;  /* 0x00000003000085a7 */ /* 0x000ea400080010ff */
[----:B--2---:R-:W-:Y:S05]  /*a990*/  @!P0 BRA `(.L_x_168) ;  /* 0xfffffffc00f08947 */ /* 0x004fea000383ffff */
[----:B------:R-:W-:Y:S05]  /*a9a0*/  BRA `(.L_x_169) ;  /* 0xffffff8000d47947 */ /* 0x000fea000383ffff */
.L_x_49:
[----:B------:R-:W-:-:S07]  /*a9b0*/  MOV R0, UR5 ;  /* 0x0000000500007c02 */ /* 0x000fce0008000f00 */
.L_x_170:
[----:B-1----:R1:W2:Y:S02]  /*a9c0*/  SYNCS.PHASECHK.TRANS64.TRYWAIT P0, [R0+URZ], R3 ;  /* 0x00000003000075a7 */ /* 0x0022a400080011ff */
[----:B--2---:R-:W-:Y:S05]  /*a9d0*/  @!P0 NANOSLEEP.SYNCS 0x989680 ;  /* 0x009896800000895d */ /* 0x004fea0003900000 */
[----:B------:R-:W2:Y:S02]  /*a9e0*/  @!P0 SYNCS.PHASECHK.TRANS64 P0, [R0+URZ], R3 ;  /* 0x00000003000085a7 */ /* 0x000ea400080010ff */
[----:B--2---:R-:W-:Y:S05]  /*a9f0*/  @!P0 BRA `(.L_x_170) ;  /* 0xfffffffc00f08947 */ /* 0x004fea000383ffff */
[----:B------:R-:W-:Y:S05]  /*aa00*/  BRA `(.L_x_171) ;  /* 0xffffff8000e07947 */ /* 0x000fea000383ffff */
.L_x_50:
[----:B------:R-:W-:-:S07]  /*aa10*/  MOV R0, UR5 ;  /* 0x0000000500007c02 */ /* 0x000fce0008000f00 */
.L_x_172:
[----:B-1----:R1:W2:Y:S02]  /*aa20*/  SYNCS.PHASECHK.TRANS64.TRYWAIT P0, [R0+URZ], R3 ;  /* 0x00000003000075a7 */ /* 0x0022a400080011ff */
[----:B--2---:R-:W-:Y:S05]  /*aa30*/  @!P0 NANOSLEEP.SYNCS 0x989680 ;  /* 0x009896800000895d */ /* 0x004fea0003900000 */
[----:B------:R-:W2:Y:S02]  /*aa40*/  @!P0 SYNCS.PHASECHK.TRANS64 P0, [R0+URZ], R3 ;  /* 0x00000003000085a7 */ /* 0x000ea400080010ff */
[----:B--2---:R-:W-:Y:S05]  /*aa50*/  @!P0 BRA `(.L_x_172) ;  /* 0xfffffffc00f08947 */ /* 0x004fea000383ffff */
[----:B------:R-:W-:Y:S05]  /*aa60*/  BRA `(.L_x_173) ;  /* 0xffffff8000ec7947 */ /* 0x000fea000383ffff */
.L_x_51:
[----:B------:R-:W-:-:S07]  /*aa70*/  MOV R0, UR5 ;  /* 0x0000000500007c02 */ /* 0x000fce0008000f00 */
.L_x_174:
[----:B-1----:R1:W2:Y:S02]  /*aa80*/  SYNCS.PHASECHK.TRANS64.TRYWAIT P0, [R0+URZ], R3 ;  /* 0x00000003000075a7 */ /* 0x0022a400080011ff */
[----:B--2---:R-:W-:Y:S05]  /*aa90*/  @!P0 NANOSLEEP.SYNCS 0x989680 ;  /* 0x009896800000895d */ /* 0x004fea0003900000 */
[----:B------:R-:W2:Y:S02]  /*aaa0*/  @!P0 SYNCS.PHASECHK.TRANS64 P0, [R0+URZ], R3 ;  /* 0x00000003000085a7 */ /* 0x000ea400080010ff */
[----:B--2---:R-:W-:Y:S05]  /*aab0*/  @!P0 BRA `(.L_x_174) ;  /* 0xfffffffc00f08947 */ /* 0x004fea000383ffff */
[----:B------:R-:W-:Y:S05]  /*aac0*/  BRA `(.L_x_175) ;  /* 0xffffff8000f87947 */ /* 0x000fea000383ffff */
.L_x_52:
[----:B------:R-:W-:-:S07]  /*aad0*/  MOV R0, UR5 ;  /* 0x0000000500007c02 */ /* 0x000fce0008000f00 */
.L_x_176:
[----:B-1----:R1:W2:Y:S02]  /*aae0*/  SYNCS.PHASECHK.TRANS64.TRYWAIT P0, [R0+URZ], R3 ;  /* 0x00000003000075a7 */ /* 0x0022a400080011ff */
[----:B--2---:R-:W-:Y:S05]  /*aaf0*/  @!P0 NANOSLEEP.SYNCS 0x989680 ;  /* 0x009896800000895d */ /* 0x004fea0003900000 */
[----:B------:R-:W2:Y:S02]  /*ab00*/  @!P0 SYNCS.PHASECHK.TRANS64 P0, [R0+URZ], R3 ;  /* 0x00000003000085a7 */ /* 0x000ea400080010ff */
[----:B--2---:R-:W-:Y:S05]  /*ab10*/  @!P0 BRA `(.L_x_176) ;  /* 0xfffffffc00f08947 */ /* 0x004fea000383ffff */
[----:B------:R-:W-:Y:S05]  /*ab20*/  BRA `(.L_x_177) ;  /* 0xffffff8400047947 */ /* 0x000fea000383ffff */
.L_x_53:
[----:B------:R-:W-:-:S07]  /*ab30*/  MOV R0, UR5 ;  /* 0x0000000500007c02 */ /* 0x000fce0008000f00 */
.L_x_178:
[----:B-1----:R1:W2:Y:S02]  /*ab40*/  SYNCS.PHASECHK.TRANS64.TRYWAIT P0, [R0+URZ], R3 ;  /* 0x00000003000075a7 */ /* 0x0022a400080011ff */
[----:B--2---:R-:W-:Y:S05]  /*ab50*/  @!P0 NANOSLEEP.SYNCS 0x989680 ;  /* 0x009896800000895d */ /* 0x004fea0003900000 */
[----:B------:R-:W2:Y:S02]  /*ab60*/  @!P0 SYNCS.PHASECHK.TRANS64 P0, [R0+URZ], R3 ;  /* 0x00000003000085a7 */ /* 0x000ea400080010ff */
[----:B--2---:R-:W-:Y:S05]  /*ab70*/  @!P0 BRA `(.L_x_178) ;  /* 0xfffffffc00f08947 */ /* 0x004fea000383ffff */
[----:B------:R-:W-:Y:S05]  /*ab80*/  BRA `(.L_x_179) ;  /* 0xffffff8400107947 */ /* 0x000fea000383ffff */
.L_x_54:
[----:B------:R-:W-:-:S07]  /*ab90*/  MOV R0, UR5 ;  /* 0x0000000500007c02 */ /* 0x000fce0008000f00 */
.L_x_180:
[----:B-1----:R1:W2:Y:S02]  /*aba0*/  SYNCS.PHASECHK.TRANS64.TRYWAIT P0, [R0+URZ], R3 ;  /* 0x00000003000075a7 */ /* 0x0022a400080011ff */
[----:B--2---:R-:W-:Y:S05]  /*abb0*/  @!P0 NANOSLEEP.SYNCS 0x989680 ;  /* 0x009896800000895d */ /* 0x004fea0003900000 */
[----:B------:R-:W2:Y:S02]  /*abc0*/  @!P0 SYNCS.PHASECHK.TRANS64 P0, [R0+URZ], R3 ;  /* 0x00000003000085a7 */ /* 0x000ea400080010ff */
[----:B--2---:R-:W-:Y:S05]  /*abd0*/  @!P0 BRA `(.L_x_180) ;  /* 0xfffffffc00f08947 */ /* 0x004fea000383ffff */
[----:B------:R-:W-:Y:S05]  /*abe0*/  BRA `(.L_x_181) ;  /* 0xffffff84001c7947 */ /* 0x000fea000383ffff */
.L_x_55:
[----:B------:R-:W-:-:S07]  /*abf0*/  MOV R0, UR5 ;  /* 0x0000000500007c02 */ /* 0x000fce0008000f00 */
.L_x_182:
[----:B-1----:R1:W2:Y:S02]  /*ac00*/  SYNCS.PHASECHK.TRANS64.TRYWAIT P0, [R0+URZ], R3 ;  /* 0x00000003000075a7 */ /* 0x0022a400080011ff */
[----:B--2---:R-:W-:Y:S05]  /*ac10*/  @!P0 NANOSLEEP.SYNCS 0x989680 ;  /* 0x009896800000895d */ /* 0x004fea0003900000 */
[----:B------:R-:W2:Y:S02]  /*ac20*/  @!P0 SYNCS.PHASECHK.TRANS64 P0, [R0+URZ], R3 ;  /* 0x00000003000085a7 */ /* 0x000ea400080010ff */
[----:B--2---:R-:W-:Y:S05]  /*ac30*/  @!P0 BRA `(.L_x_182) ;  /* 0xfffffffc00f08947 */ /* 0x004fea000383ffff */
[----:B------:R-:W-:Y:S05]  /*ac40*/  BRA `(.L_x_183) ;  /* 0xffffff8400287947 */ /* 0x000fea000383ffff */
.L_x_56:
[----:B------:R-:W-:-:S07]  /*ac50*/  MOV R0, UR5 ;  /* 0x0000000500007c02 */ /* 0x000fce0008000f00 */
.L_x_184:
[----:B-1----:R1:W2:Y:S02]  /*ac60*/  SYNCS.PHASECHK.TRANS64.TRYWAIT P0, [R0+URZ], R3 ;  /* 0x00000003000075a7 */ /* 0x0022a400080011ff */
[----:B--2---:R-:W-:Y:S05]  /*ac70*/  @!P0 NANOSLEEP.SYNCS 0x989680 ;  /* 0x009896800000895d */ /* 0x004fea0003900000 */
[----:B------:R-:W2:Y:S02]  /*ac80*/  @!P0 SYNCS.PHASECHK.TRANS64 P0, [R0+URZ], R3 ;  /* 0x00000003000085a7 */ /* 0x000ea400080010ff */
[----:B--2---:R-:W-:Y:S05]  /*ac90*/  @!P0 BRA `(.L_x_184) ;  /* 0xfffffffc00f08947 */ /* 0x004fea000383ffff */
[----:B------:R-:W-:Y:S05]  /*aca0*/  BRA `(.L_x_185) ;  /* 0xffffff8400347947 */ /* 0x000fea000383ffff */
.L_x_57:
[----:B------:R-:W-:-:S07]  /*acb0*/  MOV R0, UR5 ;  /* 0x0000000500007c02 */ /* 0x000fce0008000f00 */
.L_x_186:
[----:B-1----:R1:W2:Y:S02]  /*acc0*/  SYNCS.PHASECHK.TRANS64.TRYWAIT P0, [R0+URZ], R3 ;  /* 0x00000003000075a7 */ /* 0x0022a400080011ff */
[----:B--2---:R-:W-:Y:S05]  /*acd0*/  @!P0 NANOSLEEP.SYNCS 0x989680 ;  /* 0x009896800000895d */ /* 0x004fea0003900000 */
[----:B------:R-:W2:Y:S02]  /*ace0*/  @!P0 SYNCS.PHASECHK.TRANS64 P0, [R0+URZ], R3 ;  /* 0x00000003000085a7 */ /* 0x000ea400080010ff */
[----:B--2---:R-:W-:Y:S05]  /*acf0*/  @!P0 BRA `(.L_x_186) ;  /* 0xfffffffc00f08947 */ /* 0x004fea000383ffff */
[----:B------:R-:W-:Y:S05]  /*ad00*/  BRA `(.L_x_187) ;  /* 0xffffff8400407947 */ /* 0x000fea000383ffff */
.L_x_58:
[----:B------:R-:W-:-:S07]  /*ad10*/  MOV R0, UR5 ;  /* 0x0000000500007c02 */ /* 0x000fce0008000f00 */
.L_x_188:
[----:B-1----:R1:W2:Y:S02]  /*ad20*/  SYNCS.PHASECHK.TRANS64.TRYWAIT P0, [R0+URZ], R3 ;  /* 0x00000003000075a7 */ /* 0x0022a400080011ff */
[----:B--2---:R-:W-:Y:S05]  /*ad30*/  @!P0 NANOSLEEP.SYNCS 0x989680 ;  /* 0x009896800000895d */ /* 0x004fea0003900000 */
[----:B------:R-:W2:Y:S02]  /*ad40*/  @!P0 SYNCS.PHASECHK.TRANS64 P0, [R0+URZ], R3 ;  /* 0x00000003000085a7 */ /* 0x000ea400080010ff */
[----:B--2---:R-:W-:Y:S05]  /*ad50*/  @!P0 BRA `(.L_x_188) ;  /* 0xfffffffc00f08947 */ /* 0x004fea000383ffff */
[----:B------:R-:W-:Y:S05]  /*ad60*/  BRA `(.L_x_189) ;  /* 0xffffff84004c7947 */ /* 0x000fea000383ffff */
.L_x_61:
[----:B-1----:R1:W2:Y:S02]  /*ad70*/  SYNCS.PHASECHK.TRANS64.TRYWAIT P0, [R2+URZ+0x1b0], R5 ;  /* 0x0001b005020075a7 */ /* 0x0022a400080011ff */
[----:B--2---:R-:W-:Y:S05]  /*ad80*/  @!P0 NANOSLEEP.SYNCS 0x989680 ;  /* 0x009896800000895d */ /* 0x004fea0003900000 */
[----:B------:R-:W2:Y:S02]  /*ad90*/  @!P0 SYNCS.PHASECHK.TRANS64 P0, [R2+URZ+0x1b0], R5 ;  /* 0x0001b005020085a7 */ /* 0x000ea400080010ff */
[----:B--2---:R-:W-:Y:S05]  /*ada0*/  @!P0 BRA `(.L_x_61) ;  /* 0xfffffffc00f08947 */ /* 0x004fea000383ffff */
[----:B------:R-:W-:Y:S05]  /*adb0*/  BRA `(.L_x_190) ;  /* 0xffffff8400a87947 */ /* 0x000fea000383ffff */
.L_x_62:
[----:B------:R-:W-:-:S07]  /*adc0*/  MOV R2, UR4 ;  /* 0x0000000400027c02 */ /* 0x000fce0008000f00 */
.L_x_191:
[----:B-1----:R1:W2:Y:S02]  /*add0*/  SYNCS.PHASECHK.TRANS64.TRYWAIT P0, [R2+URZ+0x160], R5 ;  /* 0x00016005020075a7 */ /* 0x0022a400080011ff */
[----:B--2---:R-:W-:Y:S05]  /*ade0*/  @!P0 NANOSLEEP.SYNCS 0x989680 ;  /* 0x009896800000895d */ /* 0x004fea0003900000 */
[----:B------:R-:W2:Y:S02]  /*adf0*/  @!P0 SYNCS.PHASECHK.TRANS64 P0, [R2+URZ+0x160], R5 ;  /* 0x00016005020085a7 */ /* 0x000ea400080010ff */
[----:B--2---:R-:W-:Y:S05]  /*ae00*/  @!P0 BRA `(.L_x_191) ;  /* 0xfffffffc00f08947 */ /* 0x004fea000383ffff */
[----:B------:R-:W-:Y:S05]  /*ae10*/  BRA `(.L_x_192) ;  /* 0xffffff8400b87947 */ /* 0x000fea000383ffff */
.L_x_63:
[----:B-1----:R1:W2:Y:S02]  /*ae20*/  SYNCS.PHASECHK.TRANS64.TRYWAIT P1, [R2+URZ+0x150], R5 ;  /* 0x00015005020075a7 */ /* 0x0022a400080211ff */
[----:B--2---:R-:W-:Y:S05]  /*ae30*/  @!P1 NANOSLEEP.SYNCS 0x989680 ;  /* 0x009896800000995d */ /* 0x004fea0003900000 */
[----:B------:R-:W2:Y:S02]  /*ae40*/  @!P1 SYNCS.PHASECHK.TRANS64 P1, [R2+URZ+0x150], R5 ;  /* 0x00015005020095a7 */ /* 0x000ea400080210ff */
[----:B--2---:R-:W-:Y:S05]  /*ae50*/  @!P1 BRA `(.L_x_63) ;  /* 0xfffffffc00f09947 */ /* 0x004fea000383ffff */
[----:B------:R-:W-:Y:S05]  /*ae60*/  BRA `(.L_x_193) ;  /* 0xffffff8400e87947 */ /* 0x000fea000383ffff */
.L_x_66:
[----:B------:R-:W-:-:S07]  /*ae70*/  MOV R0, UR4 ;  /* 0x0000000400007c02 */ /* 0x000fce0008000f00 */
.L_x_194:
[----:B-1----:R1:W2:Y:S02]  /*ae80*/  SYNCS.PHASECHK.TRANS64.TRYWAIT P0, [R0+URZ+0x160], R3 ;  /* 0x00016003000075a7 */ /* 0x0022a400080011ff */
[----:B--2---:R-:W-:Y:S05]  /*ae90*/  @!P0 NANOSLEEP.SYNCS 0x989680 ;  /* 0x009896800000895d */ /* 0x004fea0003900000 */
[----:B------:R-:W2:Y:S02]  /*aea0*/  @!P0 SYNCS.PHASECHK.TRANS64 P0, [R0+URZ+0x160], R3 ;  /* 0x00016003000085a7 */ /* 0x000ea400080010ff */
[----:B--2---:R-:W-:Y:S05]  /*aeb0*/  @!P0 BRA `(.L_x_194) ;  /* 0xfffffffc00f08947 */ /* 0x004fea000383ffff */
[----:B------:R-:W-:Y:S05]  /*aec0*/  BRA `(.L_x_65) ;  /* 0xffffff88003c7947 */ /* 0x000fea000383ffff */
.L_x_75:
[----:B-1----:R-:W-:-:S04]  /*aed0*/  MOV R0, UR5 ;  /* 0x0000000500007c02 */ /* 0x002fc80008000f00 */
[----:B------:R1:W2:Y:S03]  /*aee0*/  SYNCS.PHASECHK.TRANS64.TRYWAIT P0, [R0+URZ+0x8], R7 ;  /* 0x00000807000075a7 */ /* 0x0002a600080011ff */
[----:B--2---:R-:W-:Y:S05]  /*aef0*/  @!P0 NANOSLEEP.SYNCS 0x989680 ;  /* 0x009896800000895d */ /* 0x004fea0003900000 */
[----:B------:R-:W2:Y:S02]  /*af00*/  @!P0 SYNCS.PHASECHK.TRANS64 P0, [R0+URZ+0x8], R7 ;  /* 0x00000807000085a7 */ /* 0x000ea400080010ff */
[----:B--2---:R-:W-:Y:S05]  /*af10*/  @!P0 BRA `(.L_x_75) ;  /* 0xfffffffc00ec8947 */ /* 0x004fea000383ffff */
[----:B------:R-:W-:Y:S05]  /*af20*/  BRA `(.L_x_74) ;  /* 0xffffff8800f07947 */ /* 0x000fea000383ffff */
.L_x_77:
[----:B------:R-:W-:Y:S01]  /*af30*/  BSSY B0, `(.L_x_195) ;  /* 0x0000006000007945 */ /* 0x000fe20003800000 */
[----:B------:R-:W-:-:S07]  /*af40*/  MOV R15, 0xffffffff ;  /* 0xffffffff000f7802 */ /* 0x000fce0000000f00 */
[----:B-1---5:R-:W-:Y:S05]  /*af50*/  WARPSYNC.COLLECTIVE R15, `(.L_x_196) ;  /* 0x000000000f0c7348 */ /* 0x022fea0003c00000 */
[----:B------:R-:W-:Y:S02]  /*af60*/  ELECT P6, UR79, PT ;  /* 0x00000000004f782f */ /* 0x000fe400038c0000 */
[----:B------:R-:W-:Y:S01]  /*af70*/  MOV R14, UR79 ;  /* 0x0000004f000e7c02 */ /* 0x000fe20008000f00 */
[----:B-1---5:R-:W-:Y:S10]  /*af80*/  ENDCOLLECTIVE ;  /* 0x000000000000791b */ /* 0x022ff40003800000 */
.L_x_196:
[----:B------:R-:W-:Y:S05]  /*af90*/  BSYNC B0 ;  /* 0x0000000000007941 */ /* 0x000fea0003800000 */
.L_x_195:
[----:B------:R-:W-:Y:S05]  /*afa0*/  BRA `(.L_x_197) ;  /* 0xffffff8c00207947 */ /* 0x000fea000383ffff */
.L_x_79:
[----:B-1----:R-:W-:-:S04]  /*afb0*/  MOV R0, UR5 ;  /* 0x0000000500007c02 */ /* 0x002fc80008000f00 */
[----:B------:R1:W2:Y:S03]  /*afc0*/  SYNCS.PHASECHK.TRANS64.TRYWAIT P0, [R0+URZ+0x8], R5 ;  /* 0x00000805000075a7 */ /* 0x0002a600080011ff */
[----:B--2---:R-:W-:Y:S05]  /*afd0*/  @!P0 NANOSLEEP.SYNCS 0x989680 ;  /* 0x009896800000895d */ /* 0x004fea0003900000 */
[----:B------:R-:W2:Y:S02]  /*afe0*/  @!P0 SYNCS.PHASECHK.TRANS64 P0, [R0+URZ+0x8], R5 ;  /* 0x00000805000085a7 */ /* 0x000ea400080010ff */
[----:B--2---:R-:W-:Y:S05]  /*aff0*/  @!P0 BRA `(.L_x_79) ;  /* 0xfffffffc00ec8947 */ /* 0x004fea000383ffff */
[----:B------:R-:W-:Y:S05]  /*b000*/  BRA `(.L_x_78) ;  /* 0xffffff8c00247947 */ /* 0x000fea000383ffff */
.L_x_80:
[----:B-1----:R1:W2:Y:S02]  /*b010*/  SYNCS.PHASECHK.TRANS64.TRYWAIT P0, [R0+URZ+0x150], R5 ;  /* 0x00015005000075a7 */ /* 0x0022a400080011ff */
[----:B--2---:R-:W-:Y:S05]  /*b020*/  @!P0 NANOSLEEP.SYNCS 0x989680 ;  /* 0x009896800000895d */ /* 0x004fea0003900000 */
[----:B------:R-:W2:Y:S02]  /*b030*/  @!P0 SYNCS.PHASECHK.TRANS64 P0, [R0+URZ+0x150], R5 ;  /* 0x00015005000085a7 */ /* 0x000ea400080010ff */
[----:B--2---:R-:W-:Y:S05]  /*b040*/  @!P0 BRA `(.L_x_80) ;  /* 0xfffffffc00f08947 */ /* 0x004fea000383ffff */
[----:B------:R-:W-:Y:S05]  /*b050*/  BRA `(.L_x_198) ;  /* 0xffffff9000007947 */ /* 0x000fea000383ffff */
.L_x_82:
[----:B------:R-:W-:-:S07]  /*b060*/  MOV R0, UR23 ;  /* 0x0000001700007c02 */ /* 0x000fce0008000f00 */
.L_x_199:
[----:B-1----:R1:W2:Y:S02]  /*b070*/  SYNCS.PHASECHK.TRANS64.TRYWAIT P0, [R0+URZ+0x190], R5 ;  /* 0x00019005000075a7 */ /* 0x0022a400080011ff */
[----:B--2---:R-:W-:Y:S05]  /*b080*/  @!P0 NANOSLEEP.SYNCS 0x989680 ;  /* 0x009896800000895d */ /* 0x004fea0003900000 */
[----:B------:R-:W2:Y:S02]  /*b090*/  @!P0 SYNCS.PHASECHK.TRANS64 P0, [R0+URZ+0x190], R5 ;  /* 0x00019005000085a7 */ /* 0x000ea400080010ff */
[----:B--2---:R-:W-:Y:S05]  /*b0a0*/  @!P0 BRA `(.L_x_199) ;  /* 0xfffffffc00f08947 */ /* 0x004fea000383ffff */
[----:B------:R-:W-:Y:S05]  /*b0b0*/  BRA `(.L_x_200) ;  /* 0xffffff90004c7947 */ /* 0x000fea000383ffff */
.L_x_85:
[----:B------:R-:W-:Y:S07]  /*b0c0*/  MOV R0, UR5 ;  /* 0x0000000500007c02 */ /* 0x000fee0008000f00 */
.L_x_201:
[----:B-1----:R1:W2:Y:S02]  /*b0d0*/  SYNCS.PHASECHK.TRANS64.TRYWAIT P0, [R0+URZ], R5 ;  /* 0x00000005000075a7 */ /* 0x0022a400080011ff */
[----:B--2---:R-:W-:Y:S05]  /*b0e0*/  @!P0 NANOSLEEP.SYNCS 0x989680 ;  /* 0x009896800000895d */ /* 0x004fea0003900000 */
[----:B------:R-:W2:Y:S02]  /*b0f0*/  @!P0 SYNCS.PHASECHK.TRANS64 P0, [R0+URZ], R5 ;  /* 0x00000005000085a7 */ /* 0x000ea400080010ff */
[----:B--2---:R-:W-:Y:S05]  /*b100*/  @!P0 BRA `(.L_x_201) ;  /* 0xfffffffc00f08947 */ /* 0x004fea000383ffff */
[----:B------:R-:W-:Y:S05]  /*b110*/  BRA `(.L_x_84) ;  /* 0xffffff9000607947 */ /* 0x000fea000383ffff */
.L_x_89:
[----:B-1----:R-:W-:-:S07]  /*b120*/  MOV R0, UR4 ;  /* 0x0000000400007c02 */ /* 0x002fce0008000f00 */
.L_x_202:
[----:B-1----:R1:W2:Y:S02]  /*b130*/  SYNCS.PHASECHK.TRANS64.TRYWAIT P0, [R0+URZ], R3 ;  /* 0x00000003000075a7 */ /* 0x0022a400080011ff */
[----:B--2---:R-:W-:Y:S05]  /*b140*/  @!P0 NANOSLEEP.SYNCS 0x989680 ;  /* 0x009896800000895d */ /* 0x004fea0003900000 */
[----:B------:R-:W2:Y:S02]  /*b150*/  @!P0 SYNCS.PHASECHK.TRANS64 P0, [R0+URZ], R3 ;  /* 0x00000003000085a7 */ /* 0x000ea400080010ff */
[----:B--2---:R-:W-:Y:S05]  /*b160*/  @!P0 BRA `(.L_x_202) ;  /* 0xfffffffc00f08947 */ /* 0x004fea000383ffff */
[----:B------:R-:W-:Y:S05]  /*b170*/  BRA `(.L_x_203) ;  /* 0xffffff94002c7947 */ /* 0x000fea000383ffff */
.L_x_90:
[----:B------:R-:W-:-:S07]  /*b180*/  MOV R0, UR5 ;  /* 0x0000000500007c02 */ /* 0x000fce0008000f00 */
.L_x_204:
[----:B-1----:R1:W2:Y:S02]  /*b190*/  SYNCS.PHASECHK.TRANS64.TRYWAIT P0, [R0+URZ], R3 ;  /* 0x00000003000075a7 */ /* 0x0022a400080011ff */
[----:B--2---:R-:W-:Y:S05]  /*b1a0*/  @!P0 NANOSLEEP.SYNCS 0x989680 ;  /* 0x009896800000895d */ /* 0x004fea0003900000 */
[----:B------:R-:W2:Y:S02]  /*b1b0*/  @!P0 SYNCS.PHASECHK.TRANS64 P0, [R0+URZ], R3 ;  /* 0x00000003000085a7 */ /* 0x000ea400080010ff */
[----:B--2---:R-:W-:Y:S05]  /*b1c0*/  @!P0 BRA `(.L_x_204) ;  /* 0xfffffffc00f08947 */ /* 0x004fea000383ffff */
[----:B------:R-:W-:Y:S05]  /*b1d0*/  BRA `(.L_x_205) ;  /* 0xffffff9400387947 */ /* 0x000fea000383ffff */
.L_x_91:
[----:B------:R-:W-:-:S07]  /*b1e0*/  MOV R0, UR5 ;  /* 0x0000000500007c02 */ /* 0x000fce0008000f00 */
.L_x_206:
[----:B-1----:R1:W2:Y:S02]  /*b1f0*/  SYNCS.PHASECHK.TRANS64.TRYWAIT P0, [R0+URZ], R3 ;  /* 0x00000003000075a7 */ /* 0x0022a400080011ff */
[----:B--2---:R-:W-:Y:S05]  /*b200*/  @!P0 NANOSLEEP.SYNCS 0x989680 ;  /* 0x009896800000895d */ /* 0x004fea0003900000 */
[----:B------:R-:W2:Y:S02]  /*b210*/  @!P0 SYNCS.PHASECHK.TRANS64 P0, [R0+URZ], R3 ;  /* 0x00000003000085a7 */ /* 0x000ea400080010ff */
[----:B--2---:R-:W-:Y:S05]  /*b220*/  @!P0 BRA `(.L_x_206) ;  /* 0xfffffffc00f08947 */ /* 0x004fea000383ffff */
[----:B------:R-:W-:Y:S05]  /*b230*/  BRA `(.L_x_207) ;  /* 0xffffff9400447947 */ /* 0x000fea000383ffff */
.L_x_94:
[----:B------:R-:W-:-:S07]  /*b240*/  MOV R0, UR17 ;  /* 0x0000001100007c02 */ /* 0x000fce0008000f00 */
.L_x_208:
[----:B-1----:R1:W2:Y:S02]  /*b250*/  SYNCS.PHASECHK.TRANS64.TRYWAIT P1, [R0+URZ+0x1d0], R3 ;  /* 0x0001d003000075a7 */ /* 0x0022a400080211ff */
[----:B--2---:R-:W-:Y:S05]  /*b260*/  @!P1 NANOSLEEP.SYNCS 0x989680 ;  /* 0x009896800000995d */ /* 0x004fea0003900000 */
[----:B------:R-:W2:Y:S02]  /*b270*/  @!P1 SYNCS.PHASECHK.TRANS64 P1, [R0+URZ+0x1d0], R3 ;  /* 0x0001d003000095a7 */ /* 0x000ea400080210ff */
[----:B--2---:R-:W-:Y:S05]  /*b280*/  @!P1 BRA `(.L_x_208) ;  /* 0xfffffffc00f09947 */ /* 0x004fea000383ffff */
[----:B------:R-:W-:Y:S05]  /*b290*/  BRA `(.L_x_209) ;  /* 0xffffff9400907947 */ /* 0x000fea000383ffff */
.L_x_99:
[----:B--2---:R2:W3:Y:S02]  /*b2a0*/  SYNCS.PHASECHK.TRANS64.TRYWAIT P0, [R12+URZ+0x150], R9 ;  /* 0x000150090c0075a7 */ /* 0x0044e400080011ff */
[----:B---3--:R-:W-:Y:S05]  /*b2b0*/  @!P0 NANOSLEEP.SYNCS 0x989680 ;  /* 0x009896800000895d */ /* 0x008fea0003900000 */
[----:B------:R-:W3:Y:S02]  /*b2c0*/  @!P0 SYNCS.PHASECHK.TRANS64 P0, [R12+URZ+0x150], R9 ;  /* 0x000150090c0085a7 */ /* 0x000ee400080010ff */
[----:B---3--:R-:W-:Y:S05]  /*b2d0*/  @!P0 BRA `(.L_x_99) ;  /* 0xfffffffc00f08947 */ /* 0x008fea000383ffff */
[----:B------:R-:W-:Y:S05]  /*b2e0*/  BRA `(.L_x_210) ;  /* 0xffffff9800c47947 */ /* 0x000fea000383ffff */
.L_x_102:
[----:B------:R-:W-:Y:S07]  /*b2f0*/  MOV R0, UR21 ;  /* 0x0000001500007c02 */ /* 0x000fee0008000f00 */
.L_x_211:
[----:B--2---:R2:W3:Y:S02]  /*b300*/  SYNCS.PHASECHK.TRANS64.TRYWAIT P2, [R0+URZ+0x148], R11 ;  /* 0x0001480b000075a7 */ /* 0x0044e400080411ff */
[----:B---3--:R-:W-:Y:S05]  /*b310*/  @!P2 NANOSLEEP.SYNCS 0x989680 ;  /* 0x009896800000a95d */ /* 0x008fea0003900000 */
[----:B------:R-:W3:Y:S02]  /*b320*/  @!P2 SYNCS.PHASECHK.TRANS64 P2, [R0+URZ+0x148], R11 ;  /* 0x0001480b0000a5a7 */ /* 0x000ee400080410ff */
[----:B---3--:R-:W-:Y:S05]  /*b330*/  @!P2 BRA `(.L_x_211) ;  /* 0xfffffffc00f0a947 */ /* 0x008fea000383ffff */
[----:B------:R-:W-:Y:S05]  /*b340*/  BRA `(.L_x_101) ;  /* 0xffffffa0002c7947 */ /* 0x000fea000383ffff */
.L_x_105:
[----:B--2---:R-:W-:Y:S07]  /*b350*/  MOV R0, UR21 ;  /* 0x0000001500007c02 */ /* 0x004fee0008000f00 */
.L_x_212:
[----:B--2---:R2:W3:Y:S02]  /*b360*/  SYNCS.PHASECHK.TRANS64.TRYWAIT P0, [R0+URZ+0x120], R9 ;  /* 0x00012009000075a7 */ /* 0x0044e400080011ff */
[----:B---3--:R-:W-:Y:S05]  /*b370*/  @!P0 NANOSLEEP.SYNCS 0x989680 ;  /* 0x009896800000895d */ /* 0x008fea0003900000 */
[----:B------:R-:W3:Y:S02]  /*b380*/  @!P0 SYNCS.PHASECHK.TRANS64 P0, [R0+URZ+0x120], R9 ;  /* 0x00012009000085a7 */ /* 0x000ee400080010ff */
[----:B---3--:R-:W-:Y:S05]  /*b390*/  @!P0 BRA `(.L_x_212) ;  /* 0xfffffffc00f08947 */ /* 0x008fea000383ffff */
[----:B------:R-:W-:Y:S05]  /*b3a0*/  BRA `(.L_x_213) ;  /* 0xffffffa000887947 */ /* 0x000fea000383ffff */
.L_x_106:
[----:B------:R-:W-:Y:S07]  /*b3b0*/  MOV R0, UR21 ;  /* 0x0000001500007c02 */ /* 0x000fee0008000f00 */
.L_x_214:
[----:B--2---:R2:W3:Y:S02]  /*b3c0*/  SYNCS.PHASECHK.TRANS64.TRYWAIT P0, [R0+URZ+0x128], R9 ;  /* 0x00012809000075a7 */ /* 0x0044e400080011ff */
[----:B---3--:R-:W-:Y:S05]  /*b3d0*/  @!P0 NANOSLEEP.SYNCS 0x989680 ;  /* 0x009896800000895d */ /* 0x008fea0003900000 */
[----:B------:R-:W3:Y:S02]  /*b3e0*/  @!P0 SYNCS.PHASECHK.TRANS64 P0, [R0+URZ+0x128], R9 ;  /* 0x00012809000085a7 */ /* 0x000ee400080010ff */
[----:B---3--:R-:W-:Y:S05]  /*b3f0*/  @!P0 BRA `(.L_x_214) ;  /* 0xfffffffc00f08947 */ /* 0x008fea000383ffff */
[----:B------:R-:W-:Y:S05]  /*b400*/  BRA `(.L_x_215) ;  /* 0xffffffa000e07947 */ /* 0x000fea000383ffff */
.L_x_107:
[----:B------:R-:W-:Y:S07]  /*b410*/  MOV R0, UR21 ;  /* 0x0000001500007c02 */ /* 0x000fee0008000f00 */
.L_x_216:
[----:B--2---:R2:W3:Y:S02]  /*b420*/  SYNCS.PHASECHK.TRANS64.TRYWAIT P0, [R0+URZ+0x130], R9 ;  /* 0x00013009000075a7 */ /* 0x0044e400080011ff */
[----:B---3--:R-:W-:Y:S05]  /*b430*/  @!P0 NANOSLEEP.SYNCS 0x989680 ;  /* 0x009896800000895d */ /* 0x008fea0003900000 */
[----:B------:R-:W3:Y:S02]  /*b440*/  @!P0 SYNCS.PHASECHK.TRANS64 P0, [R0+URZ+0x130], R9 ;  /* 0x00013009000085a7 */ /* 0x000ee400080010ff */
[----:B---3--:R-:W-:Y:S05]  /*b450*/  @!P0 BRA `(.L_x_216) ;  /* 0xfffffffc00f08947 */ /* 0x008fea000383ffff */
[----:B------:R-:W-:Y:S05]  /*b460*/  BRA `(.L_x_217) ;  /* 0xffffffa4003c7947 */ /* 0x000fea000383ffff */
.L_x_108:
[----:B------:R-:W-:Y:S07]  /*b470*/  MOV R0, UR21 ;  /* 0x0000001500007c02 */ /* 0x000fee0008000f00 */
.L_x_218:
[----:B--2---:R2:W3:Y:S02]  /*b480*/  SYNCS.PHASECHK.TRANS64.TRYWAIT P0, [R0+URZ+0x138], R9 ;  /* 0x00013809000075a7 */ /* 0x0044e400080011ff */
[----:B---3--:R-:W-:Y:S05]  /*b490*/  @!P0 NANOSLEEP.SYNCS 0x989680 ;  /* 0x009896800000895d */ /* 0x008fea0003900000 */
[----:B------:R-:W3:Y:S02]  /*b4a0*/  @!P0 SYNCS.PHASECHK.TRANS64 P0, [R0+URZ+0x138], R9 ;  /* 0x00013809000085a7 */ /* 0x000ee400080010ff */
[----:B---3--:R-:W-:Y:S05]  /*b4b0*/  @!P0 BRA `(.L_x_218) ;  /* 0xfffffffc00f08947 */ /* 0x008fea000383ffff */
[----:B------:R-:W-:Y:S05]  /*b4c0*/  BRA `(.L_x_219) ;  /* 0xffffffa400987947 */ /* 0x000fea000383ffff */
.L_x_110:
[----:B------:R-:W-:-:S07]  /*b4d0*/  MOV R0, UR21 ;  /* 0x0000001500007c02 */ /* 0x000fce0008000f00 */
.L_x_220:
[----:B--2---:R2:W4:Y:S02]  /*b4e0*/  SYNCS.PHASECHK.TRANS64.TRYWAIT P0, [R0+URZ+0x120], R3 ;  /* 0x00012003000075a7 */ /* 0x00452400080011ff */
[----:B----4-:R-:W-:Y:S05]  /*b4f0*/  @!P0 NANOSLEEP.SYNCS 0x989680 ;  /* 0x009896800000895d */ /* 0x010fea0003900000 */
[----:B------:R-:W4:Y:S02]  /*b500*/  @!P0 SYNCS.PHASECHK.TRANS64 P0, [R0+URZ+0x120], R3 ;  /* 0x00012003000085a7 */ /* 0x000f2400080010ff */
[----:B----4-:R-:W-:Y:S05]  /*b510*/  @!P0 BRA `(.L_x_220) ;  /* 0xfffffffc00f08947 */ /* 0x010fea000383ffff */
[----:B------:R-:W-:Y:S05]  /*b520*/  BRA `(.L_x_221) ;  /* 0xffffffa800247947 */ /* 0x000fea000383ffff */
.L_x_111:
[----:B--2---:R-:W-:-:S07]  /*b530*/  MOV R0, UR21 ;  /* 0x0000001500007c02 */ /* 0x004fce0008000f00 */
.L_x_222:
[----:B--2---:R2:W4:Y:S02]  /*b540*/  SYNCS.PHASECHK.TRANS64.TRYWAIT P0, [R0+URZ+0x128], R3 ;  /* 0x00012803000075a7 */ /* 0x00452400080011ff */
[----:B----4-:R-:W-:Y:S05]  /*b550*/  @!P0 NANOSLEEP.SYNCS 0x989680 ;  /* 0x009896800000895d */ /* 0x010fea0003900000 */
[----:B------:R-:W4:Y:S02]  /*b560*/  @!P0 SYNCS.PHASECHK.TRANS64 P0, [R0+URZ+0x128], R3 ;  /* 0x00012803000085a7 */ /* 0x000f2400080010ff */
[----:B----4-:R-:W-:Y:S05]  /*b570*/  @!P0 BRA `(.L_x_222) ;  /* 0xfffffffc00f08947 */ /* 0x010fea000383ffff */
[----:B------:R-:W-:Y:S05]  /*b580*/  BRA `(.L_x_223) ;  /* 0xffffffa800147947 */ /* 0x000fea000383ffff */
.L_x_112:
[----:B--2---:R-:W-:-:S07]  /*b590*/  MOV R0, UR21 ;  /* 0x0000001500007c02 */ /* 0x004fce0008000f00 */
.L_x_224:
[----:B--2---:R2:W4:Y:S02]  /*b5a0*/  SYNCS.PHASECHK.TRANS64.TRYWAIT P0, [R0+URZ+0x130], R3 ;  /* 0x00013003000075a7 */ /* 0x00452400080011ff */
[----:B----4-:R-:W-:Y:S05]  /*b5b0*/  @!P0 NANOSLEEP.SYNCS 0x989680 ;  /* 0x009896800000895d */ /* 0x010fea0003900000 */
[----:B------:R-:W4:Y:S02]  /*b5c0*/  @!P0 SYNCS.PHASECHK.TRANS64 P0, [R0+URZ+0x130], R3 ;  /* 0x00013003000085a7 */ /* 0x000f2400080010ff */
[----:B----4-:R-:W-:Y:S05]  /*b5d0*/  @!P0 BRA `(.L_x_224) ;  /* 0xfffffffc00f08947 */ /* 0x010fea000383ffff */
[----:B------:R-:W-:Y:S05]  /*b5e0*/  BRA `(.L_x_225) ;  /* 0xffffffa800047947 */ /* 0x000fea000383ffff */
.L_x_114:
[----:B-1----:R1:W2:Y:S02]  /*b5f0*/  SYNCS.PHASECHK.TRANS64.TRYWAIT P0, [R3+URZ+0x150], R0 ;  /* 0x00015000030075a7 */ /* 0x0022a400080011ff */
[----:B--2---:R-:W-:Y:S05]  /*b600*/  @!P0 NANOSLEEP.SYNCS 0x989680 ;  /* 0x009896800000895d */ /* 0x004fea0003900000 */
[----:B------:R-:W2:Y:S02]  /*b610*/  @!P0 SYNCS.PHASECHK.TRANS64 P0, [R3+URZ+0x150], R0 ;  /* 0x00015000030085a7 */ /* 0x000ea400080010ff */
[----:B--2---:R-:W-:Y:S05]  /*b620*/  @!P0 BRA `(.L_x_114) ;  /* 0xfffffffc00f08947 */ /* 0x004fea000383ffff */
[----:B------:R-:W-:Y:S05]  /*b630*/  BRA `(.L_x_226) ;  /* 0xffffffa800c87947 */ /* 0x000fea000383ffff */
.L_x_125:
[----:B--2---:R2:W1:Y:S02]  /*b640*/  SYNCS.PHASECHK.TRANS64.TRYWAIT P1, [R5+URZ+0x100], R2 ;  /* 0x00010002050075a7 */ /* 0x00446400080211ff */
[----:B-1----:R-:W-:Y:S05]  /*b650*/  @!P1 NANOSLEEP.SYNCS 0x989680 ;  /* 0x009896800000995d */ /* 0x002fea0003900000 */
[----:B------:R-:W1:Y:S02]  /*b660*/  @!P1 SYNCS.PHASECHK.TRANS64 P1, [R5+URZ+0x100], R2 ;  /* 0x00010002050095a7 */ /* 0x000e6400080210ff */
[----:B-1----:R-:W-:Y:S05]  /*b670*/  @!P1 BRA `(.L_x_125) ;  /* 0xfffffffc00f09947 */ /* 0x002fea000383ffff */
[----:B------:R-:W-:Y:S05]  /*b680*/  BRA `(.L_x_124) ;  /* 0xffffffb8003c7947 */ /* 0x000fea000383ffff */
.L_x_127:
[----:B-1----:R1:W4:Y:S02]  /*b690*/  SYNCS.PHASECHK.TRANS64.TRYWAIT P0, [R90+URZ+0x170], R7 ;  /* 0x000170075a0075a7 */ /* 0x00232400080011ff */
[----:B----4-:R-:W-:Y:S05]  /*b6a0*/  @!P0 NANOSLEEP.SYNCS 0x989680 ;  /* 0x009896800000895d */ /* 0x010fea0003900000 */
[----:B------:R-:W4:Y:S02]  /*b6b0*/  @!P0 SYNCS.PHASECHK.TRANS64 P0, [R90+URZ+0x170], R7 ;  /* 0x000170075a0085a7 */ /* 0x000f2400080010ff */
[----:B----4-:R-:W-:Y:S05]  /*b6c0*/  @!P0 BRA `(.L_x_127) ;  /* 0xfffffffc00f08947 */ /* 0x010fea000383ffff */
[----:B------:R-:W-:Y:S05]  /*b6d0*/  BRA `(.L_x_126) ;  /* 0xffffffb8008c7947 */ /* 0x000fea000383ffff */
.L_x_135:
[----:B---3--:R3:W4:Y:S02]  /*b6e0*/  SYNCS.PHASECHK.TRANS64.TRYWAIT P0, [R103+URZ+0x100], R4 ;  /* 0x00010004670075a7 */ /* 0x00872400080011ff */
[----:B----4-:R-:W-:Y:S05]  /*b6f0*/  @!P0 NANOSLEEP.SYNCS 0x989680 ;  /* 0x009896800000895d */ /* 0x010fea0003900000 */
[----:B------:R-:W4:Y:S02]  /*b700*/  @!P0 SYNCS.PHASECHK.TRANS64 P0, [R103+URZ+0x100], R4 ;  /* 0x00010004670085a7 */ /* 0x000f2400080010ff */
[----:B----4-:R-:W-:Y:S05]  /*b710*/  @!P0 BRA `(.L_x_135) ;  /* 0xfffffffc00f08947 */ /* 0x010fea000383ffff */
[----:B------:R-:W-:Y:S05]  /*b720*/  BRA `(.L_x_134) ;  /* 0xffffffc400947947 */ /* 0x000fea000383ffff */
.L_x_143:
[----:B---3--:R3:W4:Y:S02]  /*b730*/  SYNCS.PHASECHK.TRANS64.TRYWAIT P0, [R103+URZ+0x100], R4 ;  /* 0x00010004670075a7 */ /* 0x00872400080011ff */
[----:B----4-:R-:W-:Y:S05]  /*b740*/  @!P0 NANOSLEEP.SYNCS 0x989680 ;  /* 0x009896800000895d */ /* 0x010fea0003900000 */
[----:B------:R-:W4:Y:S02]  /*b750*/  @!P0 SYNCS.PHASECHK.TRANS64 P0, [R103+URZ+0x100], R4 ;  /* 0x00010004670085a7 */ /* 0x000f2400080010ff */
[----:B----4-:R-:W-:Y:S05]  /*b760*/  @!P0 BRA `(.L_x_143) ;  /* 0xfffffffc00f08947 */ /* 0x010fea000383ffff */
[----:B------:R-:W-:Y:S05]  /*b770*/  BRA `(.L_x_142) ;  /* 0xffffffd000e47947 */ /* 0x000fea000383ffff */
.L_x_151:
[----:B---3--:R3:W4:Y:S02]  /*b780*/  SYNCS.PHASECHK.TRANS64.TRYWAIT P0, [R102+URZ+0x100], R3 ;  /* 0x00010003660075a7 */ /* 0x00872400080011ff */
[----:B----4-:R-:W-:Y:S05]  /*b790*/  @!P0 NANOSLEEP.SYNCS 0x989680 ;  /* 0x009896800000895d */ /* 0x010fea0003900000 */
[----:B------:R-:W4:Y:S02]  /*b7a0*/  @!P0 SYNCS.PHASECHK.TRANS64 P0, [R102+URZ+0x100], R3 ;  /* 0x00010003660085a7 */ /* 0x000f2400080010ff */
[----:B----4-:R-:W-:Y:S05]  /*b7b0*/  @!P0 BRA `(.L_x_151) ;  /* 0xfffffffc00f08947 */ /* 0x010fea000383ffff */
[----:B------:R-:W-:Y:S05]  /*b7c0*/  BRA `(.L_x_150) ;  /* 0xffffffe0003c7947 */ /* 0x000fea000383ffff */
        .weak           $__internal_0_$__cuda_sm10x_tcgen05_guardrail_trap_col_being_dealloced_not_returned_by_alloc
        .type           $__internal_0_$__cuda_sm10x_tcgen05_guardrail_trap_col_being_dealloced_not_returned_by_alloc,@function
        .size           $__internal_0_$__cuda_sm10x_tcgen05_guardrail_trap_col_being_dealloced_not_returned_by_alloc,($__internal_1_$__cuda_sm10x_tcgen05_guardrail_trap_phase_invalid_during_alloc - $__internal_0_$__cuda_sm10x_tcgen05_guardrail_trap_col_being_dealloced_not_returned_by_alloc)
$__internal_0_$__cuda_sm10x_tcgen05_guardrail_trap_col_being_dealloced_not_returned_by_alloc:
[----:B------:R-:W-:Y:S05]  /*b7d0*/  BPT.TRAP 0x1 ;  /* 0x000000040000795c */ /* 0x000fea0000300000 */
[----:B------:R-:W-:-:S04]  /*b7e0*/  HFMA2 R3, -RZ, RZ, 0, 0 ;  /* 0x00000000ff037431 */ /* 0x000fc800000001ff */
[----:B------:R-:W-:Y:S05]  /*b7f0*/  RET.REL.NODEC R2 `(_ZN7cutlass13device_kernelINS_4gemm6kernel13GemmUniversalIN4cute5tupleIJiiiiEEENS1_10collective13CollectiveMmaINS1_35MainloopSm100TmaUmmaWarpSpecializedILi16ELi2ELi4ENS5_IJNS4_1CILi2EEESB_NSA_ILi1EEEEEEEENS5_IJNSA_ILi128EEENSA_ILi256EEENSA_ILi64EEEEEENS_12float_e5m2_tENS5_IJlSC_lEEESJ_SK_NS4_8TiledMMAINS4_8MMA_AtomIJNS4_10MMA_TraitsINS4_25SM100_MMA_F8F6F4_2x1SM_SSEJSJ_SJ_fSF_SG_NS4_17integral_constantINS4_4UMMA5MajorELSR_0EEESS_NSP_INSQ_7ScaleInELST_0EEESU_EEEEEENS4_6LayoutINS5_IJSC_SC_SC_EEENS5_IJNSA_ILi0EEESZ_SZ_EEEEENS5_IJNS4_10UnderscoreES12_S12_EEEEENS4_28SM100_TMA_2SM_LOAD_MULTICASTENS4_14ComposedLayoutINS4_7SwizzleILi2ELi4ELi3EEENS4_18smem_ptr_flag_bitsILi8EEENSX_INS5_IJNSA_ILi8EEESH_EEENS5_IJSH_SC_EEEEEEEvNS4_8identityENS4_18SM100_TMA_2SM_LOADES1F_vS1G_EENS_8epilogue10collective18CollectiveEpilogueINS1J_23Sm100TmaWarpSpecializedILi4ELi2ELi32ELb0ELb0EEEJNS5_IJSH_SG_SH_EEENS5_IJNSX_ISH_SC_EENSX_INS5_IJNSA_ILi32EEESB_EEENS5_IJSC_SF_EEEEEEEESJ_SK_SJ_SK_NS1J_6fusion15FusionCallbacksIS1N_NS1V_17LinearCombinationISJ_fSJ_fLNS_15FloatRoundStyleE2EEES1O_S1U_JEEENS4_5SM1004TMEM4LOAD26SM100_TMEM_LOAD_32dp32b32xENS4_13SM90_TMA_LOADENS16_INS17_ILi1ELi4ELi3EEES1A_NSX_INS5_IJS1B_S1Q_EEENS5_IJS1Q_SC_EEEEEEENS4_39AutoVectorizingCopyWithAssumedAlignmentILi128EEENS4_14SM90_TMA_STOREES2A_S2C_S2C_EEEvvEEEEvNT_6ParamsE) ;  /* 0xffffff4802007950 */ /* 0x000fea0003c3ffff */
        .weak           $__internal_1_$__cuda_sm10x_tcgen05_guardrail_trap_phase_invalid_during_alloc
        .type           $__internal_1_$__cuda_sm10x_tcgen05_guardrail_trap_phase_invalid_during_alloc,@function
        .size           $__internal_1_$__cuda_sm10x_tcgen05_guardrail_trap_phase_invalid_during_alloc,($__internal_2_$__cuda_sm10x_tcgen05_guardrail_trap_unallocated_columns_being_dealloced - $__internal_1_$__cuda_sm10x_tcgen05_guardrail_trap_phase_invalid_during_alloc)
$__internal_1_$__cuda_sm10x_tcgen05_guardrail_trap_phase_invalid_during_alloc:
[----:B------:R-:W-:Y:S05]  /*b800*/  BPT.TRAP 0x1 ;  /* 0x000000040000795c */ /* 0x000fea0000300000 */
[----:B------:R-:W-:-:S04]  /*b810*/  MOV R5, 0x0 ;  /* 0x0000000000057802 */ /* 0x000fc80000000f00 */
[----:B------:R-:W-:Y:S05]  /*b820*/  RET.REL.NODEC R4 `(_ZN7cutlass13device_kernelINS_4gemm6kernel13GemmUniversalIN4cute5tupleIJiiiiEEENS1_10collective13CollectiveMmaINS1_35MainloopSm100TmaUmmaWarpSpecializedILi16ELi2ELi4ENS5_IJNS4_1CILi2EEESB_NSA_ILi1EEEEEEEENS5_IJNSA_ILi128EEENSA_ILi256EEENSA_ILi64EEEEEENS_12float_e5m2_tENS5_IJlSC_lEEESJ_SK_NS4_8TiledMMAINS4_8MMA_AtomIJNS4_10MMA_TraitsINS4_25SM100_MMA_F8F6F4_2x1SM_SSEJSJ_SJ_fSF_SG_NS4_17integral_constantINS4_4UMMA5MajorELSR_0EEESS_NSP_INSQ_7ScaleInELST_0EEESU_EEEEEENS4_6LayoutINS5_IJSC_SC_SC_EEENS5_IJNSA_ILi0EEESZ_SZ_EEEEENS5_IJNS4_10UnderscoreES12_S12_EEEEENS4_28SM100_TMA_2SM_LOAD_MULTICASTENS4_14ComposedLayoutINS4_7SwizzleILi2ELi4ELi3EEENS4_18smem_ptr_flag_bitsILi8EEENSX_INS5_IJNSA_ILi8EEESH_EEENS5_IJSH_SC_EEEEEEEvNS4_8identityENS4_18SM100_TMA_2SM_LOADES1F_vS1G_EENS_8epilogue10collective18CollectiveEpilogueINS1J_23Sm100TmaWarpSpecializedILi4ELi2ELi32ELb0ELb0EEEJNS5_IJSH_SG_SH_EEENS5_IJNSX_ISH_SC_EENSX_INS5_IJNSA_ILi32EEESB_EEENS5_IJSC_SF_EEEEEEEESJ_SK_SJ_SK_NS1J_6fusion15FusionCallbacksIS1N_NS1V_17LinearCombinationISJ_fSJ_fLNS_15FloatRoundStyleE2EEES1O_S1U_JEEENS4_5SM1004TMEM4LOAD26SM100_TMEM_LOAD_32dp32b32xENS4_13SM90_TMA_LOADENS16_INS17_ILi1ELi4ELi3EEES1A_NSX_INS5_IJS1B_S1Q_EEENS5_IJS1Q_SC_EEEEEEENS4_39AutoVectorizingCopyWithAssumedAlignmentILi128EEENS4_14SM90_TMA_STOREES2A_S2C_S2C_EEEvvEEEEvNT_6ParamsE) ;  /* 0xffffff4404f47950 */ /* 0x000fea0003c3ffff */
        .weak           $__internal_2_$__cuda_sm10x_tcgen05_guardrail_trap_unallocated_columns_being_dealloced
        .type           $__internal_2_$__cuda_sm10x_tcgen05_guardrail_trap_unallocated_columns_being_dealloced,@function
        .size           $__internal_2_$__cuda_sm10x_tcgen05_guardrail_trap_unallocated_columns_being_dealloced,(.L_x_228 - $__internal_2_$__cuda_sm10x_tcgen05_guardrail_trap_unallocated_columns_being_dealloced)
$__internal_2_$__cuda_sm10x_tcgen05_guardrail_trap_unallocated_columns_being_dealloced:
[----:B------:R-:W-:Y:S05]  /*b830*/  BPT.TRAP 0x1 ;  /* 0x000000040000795c */ /* 0x000fea0000300000 */
[----:B------:R-:W-:-:S04]  /*b840*/  HFMA2 R3, -RZ, RZ, 0, 0 ;  /* 0x00000000ff037431 */ /* 0x000fc800000001ff */
[----:B------:R-:W-:Y:S05]  /*b850*/  RET.REL.NODEC R2 `(_ZN7cutlass13device_kernelINS_4gemm6kernel13GemmUniversalIN4cute5tupleIJiiiiEEENS1_10collective13CollectiveMmaINS1_35MainloopSm100TmaUmmaWarpSpecializedILi16ELi2ELi4ENS5_IJNS4_1CILi2EEESB_NSA_ILi1EEEEEEEENS5_IJNSA_ILi128EEENSA_ILi256EEENSA_ILi64EEEEEENS_12float_e5m2_tENS5_IJlSC_lEEESJ_SK_NS4_8TiledMMAINS4_8MMA_AtomIJNS4_10MMA_TraitsINS4_25SM100_MMA_F8F6F4_2x1SM_SSEJSJ_SJ_fSF_SG_NS4_17integral_constantINS4_4UMMA5MajorELSR_0EEESS_NSP_INSQ_7ScaleInELST_0EEESU_EEEEEENS4_6LayoutINS5_IJSC_SC_SC_EEENS5_IJNSA_ILi0EEESZ_SZ_EEEEENS5_IJNS4_10UnderscoreES12_S12_EEEEENS4_28SM100_TMA_2SM_LOAD_MULTICASTENS4_14ComposedLayoutINS4_7SwizzleILi2ELi4ELi3EEENS4_18smem_ptr_flag_bitsILi8EEENSX_INS5_IJNSA_ILi8EEESH_EEENS5_IJSH_SC_EEEEEEEvNS4_8identityENS4_18SM100_TMA_2SM_LOADES1F_vS1G_EENS_8epilogue10collective18CollectiveEpilogueINS1J_23Sm100TmaWarpSpecializedILi4ELi2ELi32ELb0ELb0EEEJNS5_IJSH_SG_SH_EEENS5_IJNSX_ISH_SC_EENSX_INS5_IJNSA_ILi32EEESB_EEENS5_IJSC_SF_EEEEEEEESJ_SK_SJ_SK_NS1J_6fusion15FusionCallbacksIS1N_NS1V_17LinearCombinationISJ_fSJ_fLNS_15FloatRoundStyleE2EEES1O_S1U_JEEENS4_5SM1004TMEM4LOAD26SM100_TMEM_LOAD_32dp32b32xENS4_13SM90_TMA_LOADENS16_INS17_ILi1ELi4ELi3EEES1A_NSX_INS5_IJS1B_S1Q_EEENS5_IJS1Q_SC_EEEEEEENS4_39AutoVectorizingCopyWithAssumedAlignmentILi128EEENS4_14SM90_TMA_STOREES2A_S2C_S2C_EEEvvEEEEvNT_6ParamsE) ;  /* 0xffffff4402e87950 */ /* 0x000fea0003c3ffff */
.L_x_227:
[----:B------:R-:W-:-:S00]  /*b860*/  BRA `(.L_x_227) ;  /* 0xfffffffc00fc7947 */ /* 0x000fc0000383ffff */
[----:B------:R-:W-:-:S00]  /*b870*/  NOP ;  /* 0x0000000000007918 */ /* 0x000fc00000000000 */
        /* <DEDUP_REMOVED lines=8> */
.L_x_228:


//--------------------- .nv.global.init           --------------------------
	.section	.nv.global.init,"aw",@progbits
.nv.global.init:
	.type		$str$27,@object
	.size		$str$27,($str$28 - $str$27)
$str$27:
        /*0000*/ 	.byte	0x28, 0x61, 0x64, 0x64, 0x72, 0x65, 0x73, 0x73, 0x20, 0x26, 0x20, 0x6d, 0x61, 0x73, 0x6b, 0x29
        /*0010*/ 	.byte	0x20, 0x3d, 0x3d, 0x20, 0x30, 0x00
	.type		$str$28,@object
	.size		$str$28,($str$26 - $str$28)
$str$28:
        /*0016*/ 	.byte	0x2f, 0x74, 0x6d, 0x70, 0x2f, 0x63, 0x75, 0x74, 0x6c, 0x61, 0x73, 0x73, 0x5f, 0x73, 0x77, 0x65
        /*0026*/ 	.byte	0x65, 0x70, 0x5f, 0x73, 0x72, 0x63, 0x2f, 0x69, 0x6e, 0x63, 0x6c, 0x75, 0x64, 0x65, 0x2f, 0x63
        /*0036*/ 	.byte	0x75, 0x74, 0x65, 0x2f, 0x70, 0x6f, 0x69, 0x6e, 0x74, 0x65, 0x72, 0x5f, 0x66, 0x6c, 0x61, 0x67
        /*0046*/ 	.byte	0x67, 0x65, 0x64, 0x2e, 0x68, 0x70, 0x70, 0x00
	.type		$str$26,@object
	.size		$str$26,($str$25 - $str$26)
$str$26:
        /*004e*/ 	.byte	0x2f, 0x74, 0x6d, 0x70, 0x2f, 0x63, 0x75, 0x74, 0x6c, 0x61, 0x73, 0x73, 0x5f, 0x73, 0x77, 0x65
        /*005e*/ 	.byte	0x65, 0x70, 0x5f, 0x73, 0x72, 0x63, 0x2f, 0x69, 0x6e, 0x63, 0x6c, 0x75, 0x64, 0x65, 0x2f, 0x63
        /*006e*/ 	.byte	0x75, 0x74, 0x65, 0x2f, 0x61, 0x74, 0x6f, 0x6d, 0x2f, 0x63, 0x6f, 0x70, 0x79, 0x5f, 0x74, 0x72
        /*007e*/ 	.byte	0x61, 0x69, 0x74, 0x73, 0x5f, 0x73, 0x6d, 0x31, 0x30, 0x30, 0x2e, 0x68, 0x70, 0x70, 0x00
	.type		$str$25,@object
	.size		$str$25,(__unnamed_1 - $str$25)
$str$25:
        /*008d*/ 	.byte	0x28, 0x28, 0x75, 0x69, 0x6e, 0x74, 0x33, 0x32, 0x5f, 0x74, 0x28, 0x74, 0x68, 0x72, 0x65, 0x61
        /*009d*/ 	.byte	0x64, 0x49, 0x64, 0x78, 0x2e, 0x78, 0x29, 0x20, 0x2f, 0x20, 0x33, 0x32, 0x29, 0x20, 0x25, 0x20
        /*00ad*/ 	.byte	0x34, 0x29, 0x20, 0x3d, 0x3d, 0x20, 0x28, 0x28, 0x28, 0x74, 0x6d, 0x65, 0x6d, 0x5f, 0x61, 0x64
        /*00bd*/ 	.byte	0x64, 0x72, 0x20, 0x3e, 0x3e, 0x20, 0x31, 0x36, 0x29, 0x20, 0x2f, 0x20, 0x33, 0x32, 0x29, 0x20
        /*00cd*/ 	.byte	0x25, 0x20, 0x34, 0x29, 0x00
	.type		__unnamed_1,@object
	.size		__unnamed_1,(__unnamed_2 - __unnamed_1)
__unnamed_1:
        /*00d2*/ 	.byte	0x61, 0x75, 0x74, 0x6f, 0x20, 0x63, 0x75, 0x74, 0x65, 0x3a, 0x3a, 0x61, 0x73, 0x5f, 0x70, 0x6f
        /* <DEDUP_REMOVED lines=24> */
        /*0262*/ 	.byte	0x3a, 0x3a, 0x43, 0x3c, 0x34, 0x30, 0x39, 0x36, 0x3e, 0x3e, 0x3e, 0x3e, 0x5d, 0x00
	.type		__unnamed_2,@object
	.size		__unnamed_2,(__unnamed_3 - __unnamed_2)
__unnamed_2:
        /* <DEDUP_REMOVED lines=26> */
	.type		__unnamed_3,@object
	.size		__unnamed_3,(.L_3 - __unnamed_3)
__unnamed_3:
        /* <DEDUP_REMOVED lines=40> */
        /*068e*/ 	.byte	0x74, 0x65, 0x3a, 0x3a, 0x43, 0x3c, 0x30, 0x3e, 0x3e, 0x3e, 0x3e, 0x5d, 0x00
.L_3:


//--------------------- .nv.shared._ZN7cutlass13device_kernelINS_4gemm6kernel13GemmUniversalIN4cute5tupleIJiiiiEEENS1_10collective13CollectiveMmaINS1_35MainloopSm100TmaUmmaWarpSpecializedILi16ELi2ELi4ENS5_IJNS4_1CILi2EEESB_NSA_ILi1EEEEEEEENS5_IJNSA_ILi128EEENSA_ILi256EEENSA_ILi64EEEEEENS_12float_e5m2_tENS5_IJlSC_lEEESJ_SK_NS4_8TiledMMAINS4_8MMA_AtomIJNS4_10MMA_TraitsINS4_25SM100_MMA_F8F6F4_2x1SM_SSEJSJ_SJ_fSF_SG_NS4_17integral_constantINS4_4UMMA5MajorELSR_0EEESS_NSP_INSQ_7ScaleInELST_0EEESU_EEEEEENS4_6LayoutINS5_IJSC_SC_SC_EEENS5_IJNSA_ILi0EEESZ_SZ_EEEEENS5_IJNS4_10UnderscoreES12_S12_EEEEENS4_28SM100_TMA_2SM_LOAD_MULTICASTENS4_14ComposedLayoutINS4_7SwizzleILi2ELi4ELi3EEENS4_18smem_ptr_flag_bitsILi8EEENSX_INS5_IJNSA_ILi8EEESH_EEENS5_IJSH_SC_EEEEEEEvNS4_8identityENS4_18SM100_TMA_2SM_LOADES1F_vS1G_EENS_8epilogue10collective18CollectiveEpilogueINS1J_23Sm100TmaWarpSpecializedILi4ELi2ELi32ELb0ELb0EEEJNS5_IJSH_SG_SH_EEENS5_IJNSX_ISH_SC_EENSX_INS5_IJNSA_ILi32EEESB_EEENS5_IJSC_SF_EEEEEEEESJ_SK_SJ_SK_NS1J_6fusion15FusionCallbacksIS1N_NS1V_17LinearCombinationISJ_fSJ_fLNS_15FloatRoundStyleE2EEES1O_S1U_JEEENS4_5SM1004TMEM4LOAD26SM100_TMEM_LOAD_32dp32b32xENS4_13SM90_TMA_LOADENS16_INS17_ILi1ELi4ELi3EEES1A_NSX_INS5_IJS1B_S1Q_EEENS5_IJS1Q_SC_EEEEEEENS4_39AutoVectorizingCopyWithAssumedAlignmentILi128EEENS4_14SM90_TMA_STOREES2A_S2C_S2C_EEEvvEEEEvNT_6ParamsE --------------------------
	.section	.nv.shared._ZN7cutlass13device_kernelINS_4gemm6kernel13GemmUniversalIN4cute5tupleIJiiiiEEENS1_10collective13CollectiveMmaINS1_35MainloopSm100TmaUmmaWarpSpecializedILi16ELi2ELi4ENS5_IJNS4_1CILi2EEESB_NSA_ILi1EEEEEEEENS5_IJNSA_ILi128EEENSA_ILi256EEENSA_ILi64EEEEEENS_12float_e5m2_tENS5_IJlSC_lEEESJ_SK_NS4_8TiledMMAINS4_8MMA_AtomIJNS4_10MMA_TraitsINS4_25SM100_MMA_F8F6F4_2x1SM_SSEJSJ_SJ_fSF_SG_NS4_17integral_constantINS4_4UMMA5MajorELSR_0EEESS_NSP_INSQ_7ScaleInELST_0EEESU_EEEEEENS4_6LayoutINS5_IJSC_SC_SC_EEENS5_IJNSA_ILi0EEESZ_SZ_EEEEENS5_IJNS4_10UnderscoreES12_S12_EEEEENS4_28SM100_TMA_2SM_LOAD_MULTICASTENS4_14ComposedLayoutINS4_7SwizzleILi2ELi4ELi3EEENS4_18smem_ptr_flag_bitsILi8EEENSX_INS5_IJNSA_ILi8EEESH_EEENS5_IJSH_SC_EEEEEEEvNS4_8identityENS4_18SM100_TMA_2SM_LOADES1F_vS1G_EENS_8epilogue10collective18CollectiveEpilogueINS1J_23Sm100TmaWarpSpecializedILi4ELi2ELi32ELb0ELb0EEEJNS5_IJSH_SG_SH_EEENS5_IJNSX_ISH_SC_EENSX_INS5_IJNSA_ILi32EEESB_EEENS5_IJSC_SF_EEEEEEEESJ_SK_SJ_SK_NS1J_6fusion15FusionCallbacksIS1N_NS1V_17LinearCombinationISJ_fSJ_fLNS_15FloatRoundStyleE2EEES1O_S1U_JEEENS4_5SM1004TMEM4LOAD26SM100_TMEM_LOAD_32dp32b32xENS4_13SM90_TMA_LOADENS16_INS17_ILi1ELi4ELi3EEES1A_NSX_INS5_IJS1B_S1Q_EEENS5_IJS1Q_SC_EEEEEEENS4_39AutoVectorizingCopyWithAssumedAlignmentILi128EEENS4_14SM90_TMA_STOREES2A_S2C_S2C_EEEvvEEEEvNT_6ParamsE,"aw",@nobits
	.sectionflags	@""
	.align	16
	.zero		1024


//--------------------- .nv.shared.reserved.0     --------------------------
	.section	.nv.shared.reserved.0,"aw",@nobits
	.weak		__nv_reservedSMEM_offset_0_alias
	.size		__nv_reservedSMEM_offset_0_alias, 0, 64
	.other		__nv_reservedSMEM_offset_0_alias,@"STO_CUDA_RESERVED_SHARED STV_DEFAULT"
__nv_reservedSMEM_offset_0_alias:
	.zero		0
.nv.shared.reserved.0:
	.zero		64
	.weak		__nv_reservedSMEM_tcgen05_partition
	.type		__nv_reservedSMEM_tcgen05_partition,@object
	.size		__nv_reservedSMEM_tcgen05_partition,(.L_0 - __nv_reservedSMEM_tcgen05_partition)
__nv_reservedSMEM_tcgen05_partition:
	.zero		32
.L_0:


//--------------------- .nv.global                --------------------------
	.section	.nv.global,"aw",@nobits
.nv.global:
	.type		_ZN40_INTERNAL_d7bd5ddc_4_k_cu_c94d6388_383314cute1_E,@object
	.size		_ZN40_INTERNAL_d7bd5ddc_4_k_cu_c94d6388_383314cute1_E,(_ZN40_INTERNAL_d7bd5ddc_4_k_cu_c94d6388_383314cuda3std3__45__cpo6cbeginE - _ZN40_INTERNAL_d7bd5ddc_4_k_cu_c94d6388_383314cute1_E)
_ZN40_INTERNAL_d7bd5ddc_4_k_cu_c94d6388_383314cute1_E:
	.zero		1
	.type		_ZN40_INTERNAL_d7bd5ddc_4_k_cu_c94d6388_383314cuda3std3__45__cpo6cbeginE,@object
	.size		_ZN40_INTERNAL_d7bd5ddc_4_k_cu_c94d6388_383314cuda3std3__45__cpo6cbeginE,(_ZN40_INTERNAL_d7bd5ddc_4_k_cu_c94d6388_383314cuda3std3__48in_placeE - _ZN40_INTERNAL_d7bd5ddc_4_k_cu_c94d6388_383314cuda3std3__45__cpo6cbeginE)
_ZN40_INTERNAL_d7bd5ddc_4_k_cu_c94d6388_383314cuda3std3__45__cpo6cbeginE:
	.zero		1
	.type		_ZN40_INTERNAL_d7bd5ddc_4_k_cu_c94d6388_383314cuda3std3__48in_placeE,@object
	.size		_ZN40_INTERNAL_d7bd5ddc_4_k_cu_c94d6388_383314cuda3std3__48in_placeE,(_ZN40_INTERNAL_d7bd5ddc_4_k_cu_c94d6388_383314cuda3std6ranges3__45__cpo9iter_moveE - _ZN40_INTERNAL_d7bd5ddc_4_k_cu_c94d6388_383314cuda3std3__48in_placeE)
_ZN40_INTERNAL_d7bd5ddc_4_k_cu_c94d6388_383314cuda3std3__48in_placeE:
	.zero		1
	.type		_ZN40_INTERNAL_d7bd5ddc_4_k_cu_c94d6388_383314cuda3std6ranges3__45__cpo9iter_moveE,@object
	.size		_ZN40_INTERNAL_d7bd5ddc_4_k_cu_c94d6388_383314cuda3std6ranges3__45__cpo9iter_moveE,(_ZN40_INTERNAL_d7bd5ddc_4_k_cu_c94d6388_383314cuda3std3__45__cpo5beginE - _ZN40_INTERNAL_d7bd5ddc_4_k_cu_c94d6388_383314cuda3std6ranges3__45__cpo9iter_moveE)
_ZN40_INTERNAL_d7bd5ddc_4_k_cu_c94d6388_383314cuda3std6ranges3__45__cpo9iter_moveE:
	.zero		1
	.type		_ZN40_INTERNAL_d7bd5ddc_4_k_cu_c94d6388_383314cuda3std3__45__cpo5beginE,@object
	.size		_ZN40_INTERNAL_d7bd5ddc_4_k_cu_c94d6388_383314cuda3std3__45__cpo5beginE,(_ZN40_INTERNAL_d7bd5ddc_4_k_cu_c94d6388_383314cuda3std3__442_GLOBAL__N__d7bd5ddc_4_k_cu_c94d6388_383316ignoreE - _ZN40_INTERNAL_d7bd5ddc_4_k_cu_c94d6388_383314cuda3std3__45__cpo5beginE)
_ZN40_INTERNAL_d7bd5ddc_4_k_cu_c94d6388_383314cuda3std3__45__cpo5beginE:
	.zero		1
	.type		_ZN40_INTERNAL_d7bd5ddc_4_k_cu_c94d6388_383314cuda3std3__442_GLOBAL__N__d7bd5ddc_4_k_cu_c94d6388_383316ignoreE,@object
	.size		_ZN40_INTERNAL_d7bd5ddc_4_k_cu_c94d6388_383314cuda3std3__442_GLOBAL__N__d7bd5ddc_4_k_cu_c94d6388_383316ignoreE,(_ZN40_INTERNAL_d7bd5ddc_4_k_cu_c94d6388_383314cute7productE - _ZN40_INTERNAL_d7bd5ddc_4_k_cu_c94d6388_383314cuda3std3__442_GLOBAL__N__d7bd5ddc_4_k_cu_c94d6388_383316ignoreE)
_ZN40_INTERNAL_d7bd5ddc_4_k_cu_c94d6388_383314cuda3std3__442_GLOBAL__N__d7bd5ddc_4_k_cu_c94d6388_383316ignoreE:
	.zero		1
	.type		_ZN40_INTERNAL_d7bd5ddc_4_k_cu_c94d6388_383314cute7productE,@object
	.size		_ZN40_INTERNAL_d7bd5ddc_4_k_cu_c94d6388_383314cute7productE,(_ZN40_INTERNAL_d7bd5ddc_4_k_cu_c94d6388_383314cuda3std3__45__cpo3endE - _ZN40_INTERNAL_d7bd5ddc_4_k_cu_c94d6388_383314cute7productE)
_ZN40_INTERNAL_d7bd5ddc_4_k_cu_c94d6388_383314cute7productE:
	.zero		1
	.type		_ZN40_INTERNAL_d7bd5ddc_4_k_cu_c94d6388_383314cuda3std3__45__cpo3endE,@object
	.size		_ZN40_INTERNAL_d7bd5ddc_4_k_cu_c94d6388_383314cuda3std3__45__cpo3endE,(_ZN40_INTERNAL_d7bd5ddc_4_k_cu_c94d6388_383314cuda3std3__419piecewise_constructE - _ZN40_INTERNAL_d7bd5ddc_4_k_cu_c94d6388_383314cuda3std3__45__cpo3endE)
_ZN40_INTERNAL_d7bd5ddc_4_k_cu_c94d6388_383314cuda3std3__45__cpo3endE:
	.zero		1
	.type		_ZN40_INTERNAL_d7bd5ddc_4_k_cu_c94d6388_383314cuda3std3__419piecewise_constructE,@object
	.size		_ZN40_INTERNAL_d7bd5ddc_4_k_cu_c94d6388_383314cuda3std3__419piecewise_constructE,(_ZN40_INTERNAL_d7bd5ddc_4_k_cu_c94d6388_383314cuda3std3__45__cpo4cendE - _ZN40_INTERNAL_d7bd5ddc_4_k_cu_c94d6388_383314cuda3std3__419piecewise_constructE)
_ZN40_INTERNAL_d7bd5ddc_4_k_cu_c94d6388_383314cuda3std3__419piecewise_constructE:
	.zero		1
	.type		_ZN40_INTERNAL_d7bd5ddc_4_k_cu_c94d6388_383314cuda3std3__45__cpo4cendE,@object
	.size		_ZN40_INTERNAL_d7bd5ddc_4_k_cu_c94d6388_383314cuda3std3__45__cpo4cendE,(_ZN40_INTERNAL_d7bd5ddc_4_k_cu_c94d6388_383314cuda3std6ranges3__45__cpo4swapE - _ZN40_INTERNAL_d7bd5ddc_4_k_cu_c94d6388_383314cuda3std3__45__cpo4cendE)
_ZN40_INTERNAL_d7bd5ddc_4_k_cu_c94d6388_383314cuda3std3__45__cpo4cendE:
	.zero		1
	.type		_ZN40_INTERNAL_d7bd5ddc_4_k_cu_c94d6388_383314cuda3std6ranges3__45__cpo4swapE,@object
	.size		_ZN40_INTERNAL_d7bd5ddc_4_k_cu_c94d6388_383314cuda3std6ranges3__45__cpo4swapE,(.L_11 - _ZN40_INTERNAL_d7bd5ddc_4_k_cu_c94d6388_383314cuda3std6ranges3__45__cpo4swapE)
_ZN40_INTERNAL_d7bd5ddc_4_k_cu_c94d6388_383314cuda3std6ranges3__45__cpo4swapE:
	.zero		1
.L_11:


//--------------------- .nv.constant0._ZN7cutlass13device_kernelINS_4gemm6kernel13GemmUniversalIN4cute5tupleIJiiiiEEENS1_10collective13CollectiveMmaINS1_35MainloopSm100TmaUmmaWarpSpecializedILi16ELi2ELi4ENS5_IJNS4_1CILi2EEESB_NSA_ILi1EEEEEEEENS5_IJNSA_ILi128EEENSA_ILi256EEENSA_ILi64EEEEEENS_12float_e5m2_tENS5_IJlSC_lEEESJ_SK_NS4_8TiledMMAINS4_8MMA_AtomIJNS4_10MMA_TraitsINS4_25SM100_MMA_F8F6F4_2x1SM_SSEJSJ_SJ_fSF_SG_NS4_17integral_constantINS4_4UMMA5MajorELSR_0EEESS_NSP_INSQ_7ScaleInELST_0EEESU_EEEEEENS4_6LayoutINS5_IJSC_SC_SC_EEENS5_IJNSA_ILi0EEESZ_SZ_EEEEENS5_IJNS4_10UnderscoreES12_S12_EEEEENS4_28SM100_TMA_2SM_LOAD_MULTICASTENS4_14ComposedLayoutINS4_7SwizzleILi2ELi4ELi3EEENS4_18smem_ptr_flag_bitsILi8EEENSX_INS5_IJNSA_ILi8EEESH_EEENS5_IJSH_SC_EEEEEEEvNS4_8identityENS4_18SM100_TMA_2SM_LOADES1F_vS1G_EENS_8epilogue10collective18CollectiveEpilogueINS1J_23Sm100TmaWarpSpecializedILi4ELi2ELi32ELb0ELb0EEEJNS5_IJSH_SG_SH_EEENS5_IJNSX_ISH_SC_EENSX_INS5_IJNSA_ILi32EEESB_EEENS5_IJSC_SF_EEEEEEEESJ_SK_SJ_SK_NS1J_6fusion15FusionCallbacksIS1N_NS1V_17LinearCombinationISJ_fSJ_fLNS_15FloatRoundStyleE2EEES1O_S1U_JEEENS4_5SM1004TMEM4LOAD26SM100_TMEM_LOAD_32dp32b32xENS4_13SM90_TMA_LOADENS16_INS17_ILi1ELi4ELi3EEES1A_NSX_INS5_IJS1B_S1Q_EEENS5_IJS1Q_SC_EEEEEEENS4_39AutoVectorizingCopyWithAssumedAlignmentILi128EEENS4_14SM90_TMA_STOREES2A_S2C_S2C_EEEvvEEEEvNT_6ParamsE --------------------------
	.section	.nv.constant0._ZN7cutlass13device_kernelINS_4gemm6kernel13GemmUniversalIN4cute5tupleIJiiiiEEENS1_10collective13CollectiveMmaINS1_35MainloopSm100TmaUmmaWarpSpecializedILi16ELi2ELi4ENS5_IJNS4_1CILi2EEESB_NSA_ILi1EEEEEEEENS5_IJNSA_ILi128EEENSA_ILi256EEENSA_ILi64EEEEEENS_12float_e5m2_tENS5_IJlSC_lEEESJ_SK_NS4_8TiledMMAINS4_8MMA_AtomIJNS4_10MMA_TraitsINS4_25SM100_MMA_F8F6F4_2x1SM_SSEJSJ_SJ_fSF_SG_NS4_17integral_constantINS4_4UMMA5MajorELSR_0EEESS_NSP_INSQ_7ScaleInELST_0EEESU_EEEEEENS4_6LayoutINS5_IJSC_SC_SC_EEENS5_IJNSA_ILi0EEESZ_SZ_EEEEENS5_IJNS4_10UnderscoreES12_S12_EEEEENS4_28SM100_TMA_2SM_LOAD_MULTICASTENS4_14ComposedLayoutINS4_7SwizzleILi2ELi4ELi3EEENS4_18smem_ptr_flag_bitsILi8EEENSX_INS5_IJNSA_ILi8EEESH_EEENS5_IJSH_SC_EEEEEEEvNS4_8identityENS4_18SM100_TMA_2SM_LOADES1F_vS1G_EENS_8epilogue10collective18CollectiveEpilogueINS1J_23Sm100TmaWarpSpecializedILi4ELi2ELi32ELb0ELb0EEEJNS5_IJSH_SG_SH_EEENS5_IJNSX_ISH_SC_EENSX_INS5_IJNSA_ILi32EEESB_EEENS5_IJSC_SF_EEEEEEEESJ_SK_SJ_SK_NS1J_6fusion15FusionCallbacksIS1N_NS1V_17LinearCombinationISJ_fSJ_fLNS_15FloatRoundStyleE2EEES1O_S1U_JEEENS4_5SM1004TMEM4LOAD26SM100_TMEM_LOAD_32dp32b32xENS4_13SM90_TMA_LOADENS16_INS17_ILi1ELi4ELi3EEES1A_NSX_INS5_IJS1B_S1Q_EEENS5_IJS1Q_SC_EEEEEEENS4_39AutoVectorizingCopyWithAssumedAlignmentILi128EEENS4_14SM90_TMA_STOREES2A_S2C_S2C_EEEvvEEEEvNT_6ParamsE,"a",@progbits
	.sectionflags	@""
	.align	4
.nv.constant0._ZN7cutlass13device_kernelINS_4gemm6kernel13GemmUniversalIN4cute5tupleIJiiiiEEENS1_10collective13CollectiveMmaINS1_35MainloopSm100TmaUmmaWarpSpecializedILi16ELi2ELi4ENS5_IJNS4_1CILi2EEESB_NSA_ILi1EEEEEEEENS5_IJNSA_ILi128EEENSA_ILi256EEENSA_ILi64EEEEEENS_12float_e5m2_tENS5_IJlSC_lEEESJ_SK_NS4_8TiledMMAINS4_8MMA_AtomIJNS4_10MMA_TraitsINS4_25SM100_MMA_F8F6F4_2x1SM_SSEJSJ_SJ_fSF_SG_NS4_17integral_constantINS4_4UMMA5MajorELSR_0EEESS_NSP_INSQ_7ScaleInELST_0EEESU_EEEEEENS4_6LayoutINS5_IJSC_SC_SC_EEENS5_IJNSA_ILi0EEESZ_SZ_EEEEENS5_IJNS4_10UnderscoreES12_S12_EEEEENS4_28SM100_TMA_2SM_LOAD_MULTICASTENS4_14ComposedLayoutINS4_7SwizzleILi2ELi4ELi3EEENS4_18smem_ptr_flag_bitsILi8EEENSX_INS5_IJNSA_ILi8EEESH_EEENS5_IJSH_SC_EEEEEEEvNS4_8identityENS4_18SM100_TMA_2SM_LOADES1F_vS1G_EENS_8epilogue10collective18CollectiveEpilogueINS1J_23Sm100TmaWarpSpecializedILi4ELi2ELi32ELb0ELb0EEEJNS5_IJSH_SG_SH_EEENS5_IJNSX_ISH_SC_EENSX_INS5_IJNSA_ILi32EEESB_EEENS5_IJSC_SF_EEEEEEEESJ_SK_SJ_SK_NS1J_6fusion15FusionCallbacksIS1N_NS1V_17LinearCombinationISJ_fSJ_fLNS_15FloatRoundStyleE2EEES1O_S1U_JEEENS4_5SM1004TMEM4LOAD26SM100_TMEM_LOAD_32dp32b32xENS4_13SM90_TMA_LOADENS16_INS17_ILi1ELi4ELi3EEES1A_NSX_INS5_IJS1B_S1Q_EEENS5_IJS1Q_SC_EEEEEEENS4_39AutoVectorizingCopyWithAssumedAlignmentILi128EEENS4_14SM90_TMA_STOREES2A_S2C_S2C_EEEvvEEEEvNT_6ParamsE:
	.zero		2944


//--------------------- SYMBOLS --------------------------

	.type		.nv.reservedSmem.offset0,@object
	.size		.nv.reservedSmem.offset0,0x4
	.type		.nv.reservedSmem.cap,@object
	.size		.nv.reservedSmem.cap,0x4
	.type		__assertfail,@function
